//
// Generated by NVIDIA NVVM Compiler
//
// Compiler Build ID: CL-36424714
// Cuda compilation tools, release 13.0, V13.0.88
// Based on NVVM 20.0.0
//

.version 9.0
.target sm_100
.address_size 64

	// .globl	_Z18kernel_init_vectoriP17curandStateXORWOWii
.global .align 4 .b8 precalc_xorwow_matrix[102400];
.global .align 4 .b8 precalc_xorwow_offset_matrix[102400];
.global .align 4 .b8 mrg32k3aM1[2304];
.global .align 4 .b8 mrg32k3aM2[2304];
.global .align 4 .b8 mrg32k3aM1SubSeq[2016];
.global .align 4 .b8 mrg32k3aM2SubSeq[2016];
.global .align 4 .b8 mrg32k3aM1Seq[2304];
.global .align 4 .b8 mrg32k3aM2Seq[2304];
.const .align 8 .b8 __cr_lgamma_table[72];
.global .align 4 .b8 vector_V[2000000000];
.global .align 4 .b8 vector_H[32];

.visible .entry _Z18kernel_init_vectoriP17curandStateXORWOWii(
	.param .u32 _Z18kernel_init_vectoriP17curandStateXORWOWii_param_0,
	.param .u64 .ptr .align 1 _Z18kernel_init_vectoriP17curandStateXORWOWii_param_1,
	.param .u32 _Z18kernel_init_vectoriP17curandStateXORWOWii_param_2,
	.param .u32 _Z18kernel_init_vectoriP17curandStateXORWOWii_param_3
)
{
	.reg .pred 	%p<28>;
	.reg .b32 	%r<464>;
	.reg .b32 	%f<7>;
	.reg .b64 	%rd<24>;

	ld.param.u32 	%r188, [_Z18kernel_init_vectoriP17curandStateXORWOWii_param_0];
	ld.param.u64 	%rd8, [_Z18kernel_init_vectoriP17curandStateXORWOWii_param_1];
	cvta.to.global.u64 	%rd9, %rd8;
	mov.u32 	%r189, %ctaid.x;
	mov.u32 	%r190, %ntid.x;
	mov.u32 	%r191, %tid.x;
	mad.lo.s32 	%r192, %r189, %r190, %r191;
	cvt.u64.u32 	%rd1, %r192;
	mul.wide.u32 	%rd10, %r192, 48;
	add.s64 	%rd2, %rd9, %rd10;
	xor.b32  	%r193, %r188, -1429050551;
	mul.lo.s32 	%r194, %r193, 1099087573;
	setp.gt.s32 	%p1, %r188, -1;
	selp.b32 	%r195, -644748465, -1947113066, %p1;
	add.s32 	%r196, %r195, %r194;
	add.s32 	%r197, %r196, 6615241;
	add.s32 	%r198, %r194, 123456789;
	st.global.v2.u32 	[%rd2], {%r197, %r198};
	xor.b32  	%r199, %r194, 362436069;
	add.s32 	%r200, %r195, 521288629;
	st.global.v2.u32 	[%rd2+8], {%r199, %r200};
	xor.b32  	%r201, %r195, 88675123;
	add.s32 	%r202, %r194, 5783321;
	st.global.v2.u32 	[%rd2+16], {%r201, %r202};
	setp.eq.s32 	%p2, %r192, 0;
	@%p2 bra 	$L__BB0_42;
	mov.b32 	%r368, 0;
	mov.u64 	%rd12, precalc_xorwow_matrix;
	mov.u64 	%rd23, %rd1;
$L__BB0_2:
	and.b64  	%rd4, %rd23, 3;
	setp.eq.s64 	%p3, %rd4, 0;
	@%p3 bra 	$L__BB0_41;
	mul.wide.u32 	%rd11, %r368, 3200;
	add.s64 	%rd5, %rd12, %rd11;
	cvt.u32.u64 	%r2, %rd4;
	mov.b32 	%r369, 0;
$L__BB0_4:
	mov.b32 	%r382, 0;
	mov.u32 	%r383, %r382;
	mov.u32 	%r384, %r382;
	mov.u32 	%r385, %r382;
	mov.u32 	%r386, %r382;
	mov.u32 	%r375, %r382;
$L__BB0_5:
	mul.wide.u32 	%rd13, %r375, 4;
	add.s64 	%rd14, %rd2, %rd13;
	ld.global.u32 	%r10, [%rd14+4];
	shl.b32 	%r11, %r375, 5;
	mov.b32 	%r381, 0;
$L__BB0_6:
	.pragma "nounroll";
	shr.u32 	%r207, %r10, %r381;
	and.b32  	%r208, %r207, 1;
	setp.eq.b32 	%p4, %r208, 1;
	not.pred 	%p5, %p4;
	add.s32 	%r209, %r11, %r381;
	mul.lo.s32 	%r210, %r209, 5;
	mul.wide.u32 	%rd15, %r210, 4;
	add.s64 	%rd6, %rd5, %rd15;
	@%p5 bra 	$L__BB0_8;
	ld.global.u32 	%r211, [%rd6];
	xor.b32  	%r386, %r386, %r211;
	ld.global.u32 	%r212, [%rd6+4];
	xor.b32  	%r385, %r385, %r212;
	ld.global.u32 	%r213, [%rd6+8];
	xor.b32  	%r384, %r384, %r213;
	ld.global.u32 	%r214, [%rd6+12];
	xor.b32  	%r383, %r383, %r214;
	ld.global.u32 	%r215, [%rd6+16];
	xor.b32  	%r382, %r382, %r215;
$L__BB0_8:
	and.b32  	%r217, %r207, 2;
	setp.eq.s32 	%p6, %r217, 0;
	@%p6 bra 	$L__BB0_10;
	ld.global.u32 	%r218, [%rd6+20];
	xor.b32  	%r386, %r386, %r218;
	ld.global.u32 	%r219, [%rd6+24];
	xor.b32  	%r385, %r385, %r219;
	ld.global.u32 	%r220, [%rd6+28];
	xor.b32  	%r384, %r384, %r220;
	ld.global.u32 	%r221, [%rd6+32];
	xor.b32  	%r383, %r383, %r221;
	ld.global.u32 	%r222, [%rd6+36];
	xor.b32  	%r382, %r382, %r222;
$L__BB0_10:
	and.b32  	%r224, %r207, 4;
	setp.eq.s32 	%p7, %r224, 0;
	@%p7 bra 	$L__BB0_12;
	ld.global.u32 	%r225, [%rd6+40];
	xor.b32  	%r386, %r386, %r225;
	ld.global.u32 	%r226, [%rd6+44];
	xor.b32  	%r385, %r385, %r226;
	ld.global.u32 	%r227, [%rd6+48];
	xor.b32  	%r384, %r384, %r227;
	ld.global.u32 	%r228, [%rd6+52];
	xor.b32  	%r383, %r383, %r228;
	ld.global.u32 	%r229, [%rd6+56];
	xor.b32  	%r382, %r382, %r229;
$L__BB0_12:
	and.b32  	%r231, %r207, 8;
	setp.eq.s32 	%p8, %r231, 0;
	@%p8 bra 	$L__BB0_14;
	ld.global.u32 	%r232, [%rd6+60];
	xor.b32  	%r386, %r386, %r232;
	ld.global.u32 	%r233, [%rd6+64];
	xor.b32  	%r385, %r385, %r233;
	ld.global.u32 	%r234, [%rd6+68];
	xor.b32  	%r384, %r384, %r234;
	ld.global.u32 	%r235, [%rd6+72];
	xor.b32  	%r383, %r383, %r235;
	ld.global.u32 	%r236, [%rd6+76];
	xor.b32  	%r382, %r382, %r236;
$L__BB0_14:
	and.b32  	%r238, %r207, 16;
	setp.eq.s32 	%p9, %r238, 0;
	@%p9 bra 	$L__BB0_16;
	ld.global.u32 	%r239, [%rd6+80];
	xor.b32  	%r386, %r386, %r239;
	ld.global.u32 	%r240, [%rd6+84];
	xor.b32  	%r385, %r385, %r240;
	ld.global.u32 	%r241, [%rd6+88];
	xor.b32  	%r384, %r384, %r241;
	ld.global.u32 	%r242, [%rd6+92];
	xor.b32  	%r383, %r383, %r242;
	ld.global.u32 	%r243, [%rd6+96];
	xor.b32  	%r382, %r382, %r243;
$L__BB0_16:
	and.b32  	%r245, %r207, 32;
	setp.eq.s32 	%p10, %r245, 0;
	@%p10 bra 	$L__BB0_18;
	ld.global.u32 	%r246, [%rd6+100];
	xor.b32  	%r386, %r386, %r246;
	ld.global.u32 	%r247, [%rd6+104];
	xor.b32  	%r385, %r385, %r247;
	ld.global.u32 	%r248, [%rd6+108];
	xor.b32  	%r384, %r384, %r248;
	ld.global.u32 	%r249, [%rd6+112];
	xor.b32  	%r383, %r383, %r249;
	ld.global.u32 	%r250, [%rd6+116];
	xor.b32  	%r382, %r382, %r250;
$L__BB0_18:
	and.b32  	%r252, %r207, 64;
	setp.eq.s32 	%p11, %r252, 0;
	@%p11 bra 	$L__BB0_20;
	ld.global.u32 	%r253, [%rd6+120];
	xor.b32  	%r386, %r386, %r253;
	ld.global.u32 	%r254, [%rd6+124];
	xor.b32  	%r385, %r385, %r254;
	ld.global.u32 	%r255, [%rd6+128];
	xor.b32  	%r384, %r384, %r255;
	ld.global.u32 	%r256, [%rd6+132];
	xor.b32  	%r383, %r383, %r256;
	ld.global.u32 	%r257, [%rd6+136];
	xor.b32  	%r382, %r382, %r257;
$L__BB0_20:
	and.b32  	%r259, %r207, 128;
	setp.eq.s32 	%p12, %r259, 0;
	@%p12 bra 	$L__BB0_22;
	ld.global.u32 	%r260, [%rd6+140];
	xor.b32  	%r386, %r386, %r260;
	ld.global.u32 	%r261, [%rd6+144];
	xor.b32  	%r385, %r385, %r261;
	ld.global.u32 	%r262, [%rd6+148];
	xor.b32  	%r384, %r384, %r262;
	ld.global.u32 	%r263, [%rd6+152];
	xor.b32  	%r383, %r383, %r263;
	ld.global.u32 	%r264, [%rd6+156];
	xor.b32  	%r382, %r382, %r264;
$L__BB0_22:
	and.b32  	%r266, %r207, 256;
	setp.eq.s32 	%p13, %r266, 0;
	@%p13 bra 	$L__BB0_24;
	ld.global.u32 	%r267, [%rd6+160];
	xor.b32  	%r386, %r386, %r267;
	ld.global.u32 	%r268, [%rd6+164];
	xor.b32  	%r385, %r385, %r268;
	ld.global.u32 	%r269, [%rd6+168];
	xor.b32  	%r384, %r384, %r269;
	ld.global.u32 	%r270, [%rd6+172];
	xor.b32  	%r383, %r383, %r270;
	ld.global.u32 	%r271, [%rd6+176];
	xor.b32  	%r382, %r382, %r271;
$L__BB0_24:
	and.b32  	%r273, %r207, 512;
	setp.eq.s32 	%p14, %r273, 0;
	@%p14 bra 	$L__BB0_26;
	ld.global.u32 	%r274, [%rd6+180];
	xor.b32  	%r386, %r386, %r274;
	ld.global.u32 	%r275, [%rd6+184];
	xor.b32  	%r385, %r385, %r275;
	ld.global.u32 	%r276, [%rd6+188];
	xor.b32  	%r384, %r384, %r276;
	ld.global.u32 	%r277, [%rd6+192];
	xor.b32  	%r383, %r383, %r277;
	ld.global.u32 	%r278, [%rd6+196];
	xor.b32  	%r382, %r382, %r278;
$L__BB0_26:
	and.b32  	%r280, %r207, 1024;
	setp.eq.s32 	%p15, %r280, 0;
	@%p15 bra 	$L__BB0_28;
	ld.global.u32 	%r281, [%rd6+200];
	xor.b32  	%r386, %r386, %r281;
	ld.global.u32 	%r282, [%rd6+204];
	xor.b32  	%r385, %r385, %r282;
	ld.global.u32 	%r283, [%rd6+208];
	xor.b32  	%r384, %r384, %r283;
	ld.global.u32 	%r284, [%rd6+212];
	xor.b32  	%r383, %r383, %r284;
	ld.global.u32 	%r285, [%rd6+216];
	xor.b32  	%r382, %r382, %r285;
$L__BB0_28:
	and.b32  	%r287, %r207, 2048;
	setp.eq.s32 	%p16, %r287, 0;
	@%p16 bra 	$L__BB0_30;
	ld.global.u32 	%r288, [%rd6+220];
	xor.b32  	%r386, %r386, %r288;
	ld.global.u32 	%r289, [%rd6+224];
	xor.b32  	%r385, %r385, %r289;
	ld.global.u32 	%r290, [%rd6+228];
	xor.b32  	%r384, %r384, %r290;
	ld.global.u32 	%r291, [%rd6+232];
	xor.b32  	%r383, %r383, %r291;
	ld.global.u32 	%r292, [%rd6+236];
	xor.b32  	%r382, %r382, %r292;
$L__BB0_30:
	and.b32  	%r294, %r207, 4096;
	setp.eq.s32 	%p17, %r294, 0;
	@%p17 bra 	$L__BB0_32;
	ld.global.u32 	%r295, [%rd6+240];
	xor.b32  	%r386, %r386, %r295;
	ld.global.u32 	%r296, [%rd6+244];
	xor.b32  	%r385, %r385, %r296;
	ld.global.u32 	%r297, [%rd6+248];
	xor.b32  	%r384, %r384, %r297;
	ld.global.u32 	%r298, [%rd6+252];
	xor.b32  	%r383, %r383, %r298;
	ld.global.u32 	%r299, [%rd6+256];
	xor.b32  	%r382, %r382, %r299;
$L__BB0_32:
	and.b32  	%r301, %r207, 8192;
	setp.eq.s32 	%p18, %r301, 0;
	@%p18 bra 	$L__BB0_34;
	ld.global.u32 	%r302, [%rd6+260];
	xor.b32  	%r386, %r386, %r302;
	ld.global.u32 	%r303, [%rd6+264];
	xor.b32  	%r385, %r385, %r303;
	ld.global.u32 	%r304, [%rd6+268];
	xor.b32  	%r384, %r384, %r304;
	ld.global.u32 	%r305, [%rd6+272];
	xor.b32  	%r383, %r383, %r305;
	ld.global.u32 	%r306, [%rd6+276];
	xor.b32  	%r382, %r382, %r306;
$L__BB0_34:
	and.b32  	%r308, %r207, 16384;
	setp.eq.s32 	%p19, %r308, 0;
	@%p19 bra 	$L__BB0_36;
	ld.global.u32 	%r309, [%rd6+280];
	xor.b32  	%r386, %r386, %r309;
	ld.global.u32 	%r310, [%rd6+284];
	xor.b32  	%r385, %r385, %r310;
	ld.global.u32 	%r311, [%rd6+288];
	xor.b32  	%r384, %r384, %r311;
	ld.global.u32 	%r312, [%rd6+292];
	xor.b32  	%r383, %r383, %r312;
	ld.global.u32 	%r313, [%rd6+296];
	xor.b32  	%r382, %r382, %r313;
$L__BB0_36:
	and.b32  	%r315, %r207, 32768;
	setp.eq.s32 	%p20, %r315, 0;
	@%p20 bra 	$L__BB0_38;
	ld.global.u32 	%r316, [%rd6+300];
	xor.b32  	%r386, %r386, %r316;
	ld.global.u32 	%r317, [%rd6+304];
	xor.b32  	%r385, %r385, %r317;
	ld.global.u32 	%r318, [%rd6+308];
	xor.b32  	%r384, %r384, %r318;
	ld.global.u32 	%r319, [%rd6+312];
	xor.b32  	%r383, %r383, %r319;
	ld.global.u32 	%r320, [%rd6+316];
	xor.b32  	%r382, %r382, %r320;
$L__BB0_38:
	add.s32 	%r381, %r381, 16;
	setp.ne.s32 	%p21, %r381, 32;
	@%p21 bra 	$L__BB0_6;
	mad.lo.s32 	%r321, %r375, -31, %r11;
	add.s32 	%r375, %r321, 1;
	setp.ne.s32 	%p22, %r375, 5;
	@%p22 bra 	$L__BB0_5;
	st.global.u32 	[%rd2+4], %r386;
	st.global.u32 	[%rd2+8], %r385;
	st.global.u32 	[%rd2+12], %r384;
	st.global.u32 	[%rd2+16], %r383;
	st.global.u32 	[%rd2+20], %r382;
	add.s32 	%r369, %r369, 1;
	setp.lt.u32 	%p23, %r369, %r2;
	@%p23 bra 	$L__BB0_4;
$L__BB0_41:
	shr.u64 	%rd7, %rd23, 2;
	add.s32 	%r368, %r368, 1;
	setp.gt.u64 	%p24, %rd23, 3;
	mov.u64 	%rd23, %rd7;
	@%p24 bra 	$L__BB0_2;
$L__BB0_42:
	cvt.u32.u64 	%r323, %rd1;
	mov.b32 	%r324, 0;
	st.global.v2.u32 	[%rd2+24], {%r324, %r324};
	st.global.u32 	[%rd2+32], %r324;
	mov.b64 	%rd16, 0;
	st.global.u64 	[%rd2+40], %rd16;
	mul.lo.s32 	%r325, %r323, 50;
	or.b32  	%r462, %r325, 1;
	mov.b32 	%r463, 1;
	mov.u64 	%rd18, vector_V;
$L__BB0_43:
	add.s32 	%r185, %r462, -1;
	setp.gt.u32 	%p25, %r185, 499999999;
	@%p25 bra 	$L__BB0_45;
	ld.global.v2.u32 	{%r326, %r327}, [%rd2];
	shr.u32 	%r328, %r327, 2;
	xor.b32  	%r329, %r328, %r327;
	ld.global.v2.u32 	{%r330, %r331}, [%rd2+8];
	ld.global.v2.u32 	{%r332, %r333}, [%rd2+16];
	st.global.v2.u32 	[%rd2+8], {%r331, %r332};
	shl.b32 	%r334, %r333, 4;
	shl.b32 	%r335, %r329, 1;
	xor.b32  	%r336, %r335, %r334;
	xor.b32  	%r337, %r336, %r329;
	xor.b32  	%r338, %r337, %r333;
	st.global.v2.u32 	[%rd2+16], {%r333, %r338};
	add.s32 	%r339, %r326, 362437;
	st.global.v2.u32 	[%rd2], {%r339, %r330};
	add.s32 	%r340, %r338, %r339;
	cvt.rn.f32.u32 	%f1, %r340;
	fma.rn.f32 	%f2, %f1, 0f2F800000, 0f2F000000;
	mul.f32 	%f3, %f2, 0f447A0000;
	cvt.rzi.s32.f32 	%r341, %f3;
	shr.s32 	%r342, %r341, 31;
	shr.u32 	%r343, %r342, 29;
	add.s32 	%r344, %r341, %r343;
	and.b32  	%r345, %r344, -8;
	sub.s32 	%r346, %r341, %r345;
	mul.wide.u32 	%rd17, %r185, 4;
	add.s64 	%rd19, %rd18, %rd17;
	st.global.u32 	[%rd19], %r346;
$L__BB0_45:
	setp.gt.u32 	%p26, %r185, 499999998;
	@%p26 bra 	$L__BB0_47;
	ld.global.v2.u32 	{%r347, %r348}, [%rd2];
	shr.u32 	%r349, %r348, 2;
	xor.b32  	%r350, %r349, %r348;
	ld.global.v2.u32 	{%r351, %r352}, [%rd2+8];
	ld.global.v2.u32 	{%r353, %r354}, [%rd2+16];
	st.global.v2.u32 	[%rd2+8], {%r352, %r353};
	shl.b32 	%r355, %r354, 4;
	shl.b32 	%r356, %r350, 1;
	xor.b32  	%r357, %r356, %r355;
	xor.b32  	%r358, %r357, %r350;
	xor.b32  	%r359, %r358, %r354;
	st.global.v2.u32 	[%rd2+16], {%r354, %r359};
	add.s32 	%r360, %r347, 362437;
	st.global.v2.u32 	[%rd2], {%r360, %r351};
	add.s32 	%r361, %r359, %r360;
	cvt.rn.f32.u32 	%f4, %r361;
	fma.rn.f32 	%f5, %f4, 0f2F800000, 0f2F000000;
	mul.f32 	%f6, %f5, 0f447A0000;
	cvt.rzi.s32.f32 	%r362, %f6;
	shr.s32 	%r363, %r362, 31;
	shr.u32 	%r364, %r363, 29;
	add.s32 	%r365, %r362, %r364;
	and.b32  	%r366, %r365, -8;
	sub.s32 	%r367, %r362, %r366;
	mul.wide.u32 	%rd20, %r462, 4;
	add.s64 	%rd22, %rd18, %rd20;
	st.global.u32 	[%rd22], %r367;
$L__BB0_47:
	add.s32 	%r463, %r463, 2;
	add.s32 	%r462, %r462, 2;
	setp.ne.s32 	%p27, %r463, 51;
	@%p27 bra 	$L__BB0_43;
	ret;

}
	// .globl	_Z21kernel_init_histogramv
.visible .entry _Z21kernel_init_histogramv()
{
	.reg .pred 	%p<2>;
	.reg .b32 	%r<6>;
	.reg .b64 	%rd<4>;

	mov.u32 	%r2, %ctaid.x;
	mov.u32 	%r3, %ntid.x;
	mov.u32 	%r4, %tid.x;
	mad.lo.s32 	%r1, %r2, %r3, %r4;
	setp.gt.s32 	%p1, %r1, 7;
	@%p1 bra 	$L__BB1_2;
	mul.wide.s32 	%rd1, %r1, 4;
	mov.u64 	%rd2, vector_H;
	add.s64 	%rd3, %rd2, %rd1;
	mov.b32 	%r5, 0;
	st.global.u32 	[%rd3], %r5;
$L__BB1_2:
	ret;

}
	// .globl	_Z9histogramii
.visible .entry _Z9histogramii(
	.param .u32 _Z9histogramii_param_0,
	.param .u32 _Z9histogramii_param_1
)
{
	.reg .pred 	%p<4>;
	.reg .b32 	%r<17>;
	.reg .b64 	%rd<11>;

	mov.u32 	%r7, %ctaid.x;
	mov.u32 	%r8, %ntid.x;
	mov.u32 	%r9, %tid.x;
	mad.lo.s32 	%r10, %r7, %r8, %r9;
	mul.lo.s32 	%r15, %r10, 50;
	mov.b32 	%r16, 0;
	mov.u64 	%rd3, vector_V;
	mov.u64 	%rd6, vector_H;
$L__BB2_1:
	mul.wide.s32 	%rd2, %r15, 4;
	add.s64 	%rd4, %rd3, %rd2;
	add.s64 	%rd1, %rd4, 4;
	setp.gt.s32 	%p1, %r15, 499999999;
	@%p1 bra 	$L__BB2_3;
	ld.global.u32 	%r11, [%rd1+-4];
	mul.wide.s32 	%rd5, %r11, 4;
	add.s64 	%rd7, %rd6, %rd5;
	atom.global.add.u32 	%r12, [%rd7], 1;
$L__BB2_3:
	setp.gt.s32 	%p2, %r15, 499999998;
	@%p2 bra 	$L__BB2_5;
	ld.global.u32 	%r13, [%rd1];
	mul.wide.s32 	%rd8, %r13, 4;
	add.s64 	%rd10, %rd6, %rd8;
	atom.global.add.u32 	%r14, [%rd10], 1;
$L__BB2_5:
	add.s32 	%r16, %r16, 2;
	add.s32 	%r15, %r15, 2;
	setp.ne.s32 	%p3, %r16, 50;
	@%p3 bra 	$L__BB2_1;
	ret;

}


// ===== COMPILED SASS (sm_100) =====

	.target	sm_100

	.elftype	@"ET_EXEC"


//--------------------- .note.nv.tkinfo           --------------------------
	.section	.note.nv.tkinfo,"",@"SHT_NOTE"
	.sectionflags	@"SHF_NOTE_NV_TKINFO"
	.tkinfo
        /*0018*/ 	.word	0x00000002
        /*0030*/ 	.string	""
        /*0030*/ 	.string	"ptxas"
        /*0030*/ 	.string	"Cuda compilation tools, release 13.0, V13.0.88"
        /*0030*/ 	.string	"Build cuda_13.0.r13.0/compiler.36424714_0"
        /*0030*/ 	.string	"-arch sm_100 -m 64 "



//--------------------- .note.nv.cuinfo           --------------------------
	.section	.note.nv.cuinfo,"",@"SHT_NOTE"
	.sectionflags	@"SHF_NOTE_NV_CUINFO"
        /*0018*/ 	.short	0x0002
        /*001a*/ 	.short	0x0064
        /*001c*/ 	.short	0x0082
	.zero		2


//--------------------- .nv.info                  --------------------------
	.section	.nv.info,"",@"SHT_CUDA_INFO"
	.align	4


	//----- nvinfo : EIATTR_REGCOUNT
	.align		4
        /*0000*/ 	.byte	0x04, 0x2f
        /*0002*/ 	.short	(.L_12 - .L_11)
	.align		4
.L_11:
        /*0004*/ 	.word	index@(_Z18kernel_init_vectoriP17curandStateXORWOWii)
        /*0008*/ 	.word	0x0000001f


	//----- nvinfo : EIATTR_FRAME_SIZE
	.align		4
.L_12:
        /*000c*/ 	.byte	0x04, 0x11
        /*000e*/ 	.short	(.L_14 - .L_13)
	.align		4
.L_13:
        /*0010*/ 	.word	index@(_Z18kernel_init_vectoriP17curandStateXORWOWii)
        /*0014*/ 	.word	0x00000000


	//----- nvinfo : EIATTR_REGCOUNT
	.align		4
.L_14:
        /*0018*/ 	.byte	0x04, 0x2f
        /*001a*/ 	.short	(.L_16 - .L_15)
	.align		4
.L_15:
        /*001c*/ 	.word	index@(_Z21kernel_init_histogramv)
        /*0020*/ 	.word	0x00000008


	//----- nvinfo : EIATTR_FRAME_SIZE
	.align		4
.L_16:
        /*0024*/ 	.byte	0x04, 0x11
        /*0026*/ 	.short	(.L_18 - .L_17)
	.align		4
.L_17:
        /*0028*/ 	.word	index@(_Z21kernel_init_histogramv)
        /*002c*/ 	.word	0x00000000


	//----- nvinfo : EIATTR_REGCOUNT
	.align		4
.L_18:
        /*0030*/ 	.byte	0x04, 0x2f
        /*0032*/ 	.short	(.L_20 - .L_19)
	.align		4
.L_19:
        /*0034*/ 	.word	index@(_Z9histogramii)
        /*0038*/ 	.word	0x00000010


	//----- nvinfo : EIATTR_FRAME_SIZE
	.align		4
.L_20:
        /*003c*/ 	.byte	0x04, 0x11
        /*003e*/ 	.short	(.L_22 - .L_21)
	.align		4
.L_21:
        /*0040*/ 	.word	index@(_Z9histogramii)
        /*0044*/ 	.word	0x00000000


	//----- nvinfo : EIATTR_MIN_STACK_SIZE
	.align		4
.L_22:
        /*0048*/ 	.byte	0x04, 0x12
        /*004a*/ 	.short	(.L_24 - .L_23)
	.align		4
.L_23:
        /*004c*/ 	.word	index@(_Z9histogramii)
        /*0050*/ 	.word	0x00000000


	//----- nvinfo : EIATTR_MIN_STACK_SIZE
	.align		4
.L_24:
        /*0054*/ 	.byte	0x04, 0x12
        /*0056*/ 	.short	(.L_26 - .L_25)
	.align		4
.L_25:
        /*0058*/ 	.word	index@(_Z21kernel_init_histogramv)
        /*005c*/ 	.word	0x00000000


	//----- nvinfo : EIATTR_MIN_STACK_SIZE
	.align		4
.L_26:
        /*0060*/ 	.byte	0x04, 0x12
        /*0062*/ 	.short	(.L_28 - .L_27)
	.align		4
.L_27:
        /*0064*/ 	.word	index@(_Z18kernel_init_vectoriP17curandStateXORWOWii)
        /*0068*/ 	.word	0x00000000
.L_28:


//--------------------- .nv.compat                --------------------------
	.section	.nv.compat,"",@"SHT_CUDA_COMPAT_INFO"
	.align	4
        /*0000*/ 	.byte	0x02, 0x09, 0x00, 0x00, 0x02, 0x02, 0x01, 0x00, 0x02, 0x05, 0x05, 0x00, 0x03, 0x07, 0x01, 0x01
        /*0010*/ 	.byte	0x02, 0x03, 0x00, 0x00, 0x02, 0x06, 0x01, 0x00, 0x04, 0x0b, 0x08, 0x00, 0x09, 0x00, 0x00, 0x00
        /*0020*/ 	.byte	0x00, 0x00, 0x00, 0x00


//--------------------- .nv.info._Z9histogramii   --------------------------
	.section	.nv.info._Z9histogramii,"",@"SHT_CUDA_INFO"
	.sectionflags	@""
	.align	4


	//----- nvinfo : EIATTR_CUDA_API_VERSION
	.align		4
        /*0000*/ 	.byte	0x04, 0x37
        /*0002*/ 	.short	(.L_30 - .L_29)
.L_29:
        /*0004*/ 	.word	0x00000082


	//----- nvinfo : EIATTR_KPARAM_INFO
	.align		4
.L_30:
        /*0008*/ 	.byte	0x04, 0x17
        /*000a*/ 	.short	(.L_32 - .L_31)
.L_31:
        /*000c*/ 	.word	0x00000000
        /*0010*/ 	.short	0x0001
        /*0012*/ 	.short	0x0004
        /*0014*/ 	.byte	0x00, 0xf0, 0x11, 0x00


	//----- nvinfo : EIATTR_KPARAM_INFO
	.align		4
.L_32:
        /*0018*/ 	.byte	0x04, 0x17
        /*001a*/ 	.short	(.L_34 - .L_33)
.L_33:
        /*001c*/ 	.word	0x00000000
        /*0020*/ 	.short	0x0000
        /*0022*/ 	.short	0x0000
        /*0024*/ 	.byte	0x00, 0xf0, 0x11, 0x00


	//----- nvinfo : EIATTR_SPARSE_MMA_MASK
	.align		4
.L_34:
        /*0028*/ 	.byte	0x03, 0x50
        /*002a*/ 	.short	0x0000


	//----- nvinfo : EIATTR_MAXREG_COUNT
	.align		4
        /*002c*/ 	.byte	0x03, 0x1b
        /*002e*/ 	.short	0x00ff


	//----- nvinfo : EIATTR_MERCURY_ISA_VERSION
	.align		4
        /*0030*/ 	.byte	0x03, 0x5f
        /*0032*/ 	.short	0x0101


	//----- nvinfo : EIATTR_VRC_CTA_INIT_COUNT
	.align		4
        /*0034*/ 	.byte	0x02, 0x4a
	.zero		1
	.zero		1


	//----- nvinfo : EIATTR_EXIT_INSTR_OFFSETS
	.align		4
        /*0038*/ 	.byte	0x04, 0x1c
        /*003a*/ 	.short	(.L_36 - .L_35)


	//   ....[0]....
.L_35:
        /*003c*/ 	.word	0x000001f0


	//----- nvinfo : EIATTR_CRS_STACK_SIZE
	.align		4
.L_36:
        /*0040*/ 	.byte	0x04, 0x1e
        /*0042*/ 	.short	(.L_38 - .L_37)
.L_37:
        /*0044*/ 	.word	0x00000000


	//----- nvinfo : EIATTR_CBANK_PARAM_SIZE
	.align		4
.L_38:
        /*0048*/ 	.byte	0x03, 0x19
        /*004a*/ 	.short	0x0008


	//----- nvinfo : EIATTR_PARAM_CBANK
	.align		4
        /*004c*/ 	.byte	0x04, 0x0a
        /*004e*/ 	.short	(.L_40 - .L_39)
	.align		4
.L_39:
        /*0050*/ 	.word	index@(.nv.constant0._Z9histogramii)
        /*0054*/ 	.short	0x0380
        /*0056*/ 	.short	0x0008


	//----- nvinfo : EIATTR_SW_WAR
	.align		4
.L_40:
        /*0058*/ 	.byte	0x04, 0x36
        /*005a*/ 	.short	(.L_42 - .L_41)
.L_41:
        /*005c*/ 	.word	0x00000008
.L_42:


//--------------------- .nv.info._Z21kernel_init_histogramv --------------------------
	.section	.nv.info._Z21kernel_init_histogramv,"",@"SHT_CUDA_INFO"
	.sectionflags	@""
	.align	4


	//----- nvinfo : EIATTR_CUDA_API_VERSION
	.align		4
        /*0000*/ 	.byte	0x04, 0x37
        /*0002*/ 	.short	(.L_44 - .L_43)
.L_43:
        /*0004*/ 	.word	0x00000082


	//----- nvinfo : EIATTR_SPARSE_MMA_MASK
	.align		4
.L_44:
        /*0008*/ 	.byte	0x03, 0x50
        /*000a*/ 	.short	0x0000


	//----- nvinfo : EIATTR_MAXREG_COUNT
	.align		4
        /*000c*/ 	.byte	0x03, 0x1b
        /*000e*/ 	.short	0x00ff


	//----- nvinfo : EIATTR_MERCURY_ISA_VERSION
	.align		4
        /*0010*/ 	.byte	0x03, 0x5f
        /*0012*/ 	.short	0x0101


	//----- nvinfo : EIATTR_VRC_CTA_INIT_COUNT
	.align		4
        /*0014*/ 	.byte	0x02, 0x4a
	.zero		1
	.zero		1


	//----- nvinfo : EIATTR_EXIT_INSTR_OFFSETS
	.align		4
        /*0018*/ 	.byte	0x04, 0x1c
        /*001a*/ 	.short	(.L_46 - .L_45)


	//   ....[0]....
.L_45:
        /*001c*/ 	.word	0x00000060


	//   ....[1]....
        /*0020*/ 	.word	0x000000b0


	//----- nvinfo : EIATTR_SW_WAR
	.align		4
.L_46:
        /*0024*/ 	.byte	0x04, 0x36
        /*0026*/ 	.short	(.L_48 - .L_47)
.L_47:
        /*0028*/ 	.word	0x00000008
.L_48:


//--------------------- .nv.info._Z18kernel_init_vectoriP17curandStateXORWOWii --------------------------
	.section	.nv.info._Z18kernel_init_vectoriP17curandStateXORWOWii,"",@"SHT_CUDA_INFO"
	.sectionflags	@""
	.align	4


	//----- nvinfo : EIATTR_CUDA_API_VERSION
	.align		4
        /*0000*/ 	.byte	0x04, 0x37
        /*0002*/ 	.short	(.L_50 - .L_49)
.L_49:
        /*0004*/ 	.word	0x00000082


	//----- nvinfo : EIATTR_KPARAM_INFO
	.align		4
.L_50:
        /*0008*/ 	.byte	0x04, 0x17
        /*000a*/ 	.short	(.L_52 - .L_51)
.L_51:
        /*000c*/ 	.word	0x00000000
        /*0010*/ 	.short	0x0003
        /*0012*/ 	.short	0x0014
        /*0014*/ 	.byte	0x00, 0xf0, 0x11, 0x00


	//----- nvinfo : EIATTR_KPARAM_INFO
	.align		4
.L_52:
        /*0018*/ 	.byte	0x04, 0x17
        /*001a*/ 	.short	(.L_54 - .L_53)
.L_53:
        /*001c*/ 	.word	0x00000000
        /*0020*/ 	.short	0x0002
        /*0022*/ 	.short	0x0010
        /*0024*/ 	.byte	0x00, 0xf0, 0x11, 0x00


	//----- nvinfo : EIATTR_KPARAM_INFO
	.align		4
.L_54:
        /*0028*/ 	.byte	0x04, 0x17
        /*002a*/ 	.short	(.L_56 - .L_55)
.L_55:
        /*002c*/ 	.word	0x00000000
        /*0030*/ 	.short	0x0001
        /*0032*/ 	.short	0x0008
        /*0034*/ 	.byte	0x00, 0xf5, 0x21, 0x00


	//----- nvinfo : EIATTR_KPARAM_INFO
	.align		4
.L_56:
        /*0038*/ 	.byte	0x04, 0x17
        /*003a*/ 	.short	(.L_58 - .L_57)
.L_57:
        /*003c*/ 	.word	0x00000000
        /*0040*/ 	.short	0x0000
        /*0042*/ 	.short	0x0000
        /*0044*/ 	.byte	0x00, 0xf0, 0x11, 0x00


	//----- nvinfo : EIATTR_SPARSE_MMA_MASK
	.align		4
.L_58:
        /*0048*/ 	.byte	0x03, 0x50
        /*004a*/ 	.short	0x0000


	//----- nvinfo : EIATTR_MAXREG_COUNT
	.align		4
        /*004c*/ 	.byte	0x03, 0x1b
        /*004e*/ 	.short	0x00ff


	//----- nvinfo : EIATTR_MERCURY_ISA_VERSION
	.align		4
        /*0050*/ 	.byte	0x03, 0x5f
        /*0052*/ 	.short	0x0101


	//----- nvinfo : EIATTR_VRC_CTA_INIT_COUNT
	.align		4
        /*0054*/ 	.byte	0x02, 0x4a
	.zero		1
	.zero		1


	//----- nvinfo : EIATTR_EXIT_INSTR_OFFSETS
	.align		4
        /*0058*/ 	.byte	0x04, 0x1c
        /*005a*/ 	.short	(.L_60 - .L_59)


	//   ....[0]....
.L_59:
        /*005c*/ 	.word	0x00001390


	//----- nvinfo : EIATTR_CRS_STACK_SIZE
	.align		4
.L_60:
        /*0060*/ 	.byte	0x04, 0x1e
        /*0062*/ 	.short	(.L_62 - .L_61)
.L_61:
        /*0064*/ 	.word	0x00000000


	//----- nvinfo : EIATTR_CBANK_PARAM_SIZE
	.align		4
.L_62:
        /*0068*/ 	.byte	0x03, 0x19
        /*006a*/ 	.short	0x0018


	//----- nvinfo : EIATTR_PARAM_CBANK
	.align		4
        /*006c*/ 	.byte	0x04, 0x0a
        /*006e*/ 	.short	(.L_64 - .L_63)
	.align		4
.L_63:
        /*0070*/ 	.word	index@(.nv.constant0._Z18kernel_init_vectoriP17curandStateXORWOWii)
        /*0074*/ 	.short	0x0380
        /*0076*/ 	.short	0x0018


	//----- nvinfo : EIATTR_SW_WAR
	.align		4
.L_64:
        /*0078*/ 	.byte	0x04, 0x36
        /*007a*/ 	.short	(.L_66 - .L_65)
.L_65:
        /*007c*/ 	.word	0x00000008
.L_66:


//--------------------- .nv.callgraph             --------------------------
	.section	.nv.callgraph,"",@"SHT_CUDA_CALLGRAPH"
	.align	4
	.sectionentsize	8
	.align		4
        /*0000*/ 	.word	0x00000000
	.align		4
        /*0004*/ 	.word	0xffffffff
	.align		4
        /*0008*/ 	.word	0x00000000
	.align		4
        /*000c*/ 	.word	0xfffffffe
	.align		4
        /*0010*/ 	.word	0x00000000
	.align		4
        /*0014*/ 	.word	0xfffffffd
	.align		4
        /*0018*/ 	.word	0x00000000
	.align		4
        /*001c*/ 	.word	0xfffffffc


//--------------------- .nv.constant4             --------------------------
	.section	.nv.constant4,"a",@progbits
	.align	8
	.align		8
.nv.constant4:
        /*0000*/ 	.dword	precalc_xorwow_matrix
	.align		8
        /*0008*/ 	.dword	precalc_xorwow_offset_matrix
	.align		8
        /*0010*/ 	.dword	mrg32k3aM1
	.align		8
        /*0018*/ 	.dword	mrg32k3aM2
	.align		8
        /*0020*/ 	.dword	mrg32k3aM1SubSeq
	.align		8
        /*0028*/ 	.dword	mrg32k3aM2SubSeq
	.align		8
        /*0030*/ 	.dword	mrg32k3aM1Seq
	.align		8
        /*0038*/ 	.dword	mrg32k3aM2Seq
	.align		8
        /*0040*/ 	.dword	vector_V
	.align		8
        /*0048*/ 	.dword	vector_H


//--------------------- .nv.constant3             --------------------------
	.section	.nv.constant3,"a",@progbits
	.align	8
.nv.constant3:
	.type		__cr_lgamma_table,@object
	.size		__cr_lgamma_table,(.L_8 - __cr_lgamma_table)
__cr_lgamma_table:
        /*0000*/ 	.byte	0x00, 0x00, 0x00, 0x00, 0x00, 0x00, 0x00, 0x00, 0x00, 0x00, 0x00, 0x00, 0x00, 0x00, 0x00, 0x00
        /*0010*/ 	.byte	0xef, 0x39, 0xfa, 0xfe, 0x42, 0x2e, 0xe6, 0x3f, 0x02, 0x20, 0x2a, 0xfa, 0x0b, 0xab, 0xfc, 0x3f
        /*0020*/ 	.byte	0xf9, 0x2c, 0x92, 0x7c, 0xa7, 0x6c, 0x09, 0x40, 0xc9, 0x79, 0x44, 0x3c, 0x64, 0x26, 0x13, 0x40
        /*0030*/ 	.byte	0xca, 0x01, 0xcf, 0x3a, 0x27, 0x51, 0x1a, 0x40, 0x30, 0xcc, 0x2d, 0xf3, 0xe1, 0x0c, 0x21, 0x40
        /*0040*/ 	.byte	0x0d, 0xb7, 0xfc, 0x82, 0x8e, 0x35, 0x25, 0x40
.L_8:


//--------------------- .text._Z9histogramii      --------------------------
	.section	.text._Z9histogramii,"ax",@progbits
	.align	128
        .global         _Z9histogramii
        .type           _Z9histogramii,@function
        .size           _Z9histogramii,(.L_x_21 - _Z9histogramii)
        .other          _Z9histogramii,@"STO_CUDA_ENTRY STV_DEFAULT"
_Z9histogramii:
.text._Z9histogramii:
[----:B------:R-:W-:Y:S01]  /*0000*/  LDC R1, c[0x0][0x37c] ;  /* 0x0000df00ff017b82 */ /* 0x000fe20000000800 */
[----:B------:R-:W0:Y:S07]  /*0010*/  S2R R3, SR_TID.X ;  /* 0x0000000000037919 */ /* 0x000e2e0000002100 */
[----:B------:R-:W0:Y:S01]  /*0020*/  S2UR UR4, SR_CTAID.X ;  /* 0x00000000000479c3 */ /* 0x000e220000002500 */
[----:B------:R-:W1:Y:S07]  /*0030*/  LDCU.64 UR6, c[0x0][0x358] ;  /* 0x00006b00ff0677ac */ /* 0x000e6e0008000a00 */
[----:B------:R-:W0:Y:S08]  /*0040*/  LDC R0, c[0x0][0x360] ;  /* 0x0000d800ff007b82 */ /* 0x000e300000000800 */
[----:B------:R-:W2:Y:S08]  /*0050*/  LDC.64 R6, c[0x4][0x48] ;  /* 0x01001200ff067b82 */ /* 0x000eb00000000a00 */
[----:B------:R-:W3:Y:S01]  /*0060*/  LDC.64 R4, c[0x4][0x40] ;  /* 0x01001000ff047b82 */ /* 0x000ee20000000a00 */
[----:B0-----:R-:W-:Y:S01]  /*0070*/  IMAD R0, R0, UR4, R3 ;  /* 0x0000000400007c24 */ /* 0x001fe2000f8e0203 */
[----:B------:R-:W-:-:S03]  /*0080*/  UMOV UR4, URZ ;  /* 0x000000ff00047c82 */ /* 0x000fc60008000000 */
[----:B-1----:R-:W-:-:S07]  /*0090*/  IMAD R11, R0, 0x32, RZ ;  /* 0x00000032000b7824 */ /* 0x002fce00078e02ff */
.L_x_4:
[C---:B------:R-:W-:Y:S01]  /*00a0*/  ISETP.GT.AND P0, PT, R11.reuse, 0x1dcd64ff, PT ;  /* 0x1dcd64ff0b00780c */ /* 0x040fe20003f04270 */
[----:B------:R-:W-:Y:S01]  /*00b0*/  UIADD3 UR4, UPT, UPT, UR4, 0x2, URZ ;  /* 0x0000000204047890 */ /* 0x000fe2000fffe0ff */
[----:B------:R-:W-:Y:S01]  /*00c0*/  BSSY.RECONVERGENT B0, `(.L_x_0) ;  /* 0x0000009000007945 */ /* 0x000fe20003800200 */
[C---:B------:R-:W-:Y:S01]  /*00d0*/  ISETP.GT.AND P1, PT, R11.reuse, 0x1dcd64fe, PT ;  /* 0x1dcd64fe0b00780c */ /* 0x040fe20003f24270 */
[----:B---3--:R-:W-:Y:S01]  /*00e0*/  IMAD.WIDE R8, R11, 0x4, R4 ;  /* 0x000000040b087825 */ /* 0x008fe200078e0204 */
[----:B------:R-:W-:-:S08]  /*00f0*/  UISETP.NE.AND UP0, UPT, UR4, 0x32, UPT ;  /* 0x000000320400788c */ /* 0x000fd0000bf05270 */
[----:B01----:R-:W-:Y:S05]  /*0100*/  @P0 BRA `(.L_x_1) ;  /* 0x0000000000100947 */ /* 0x003fea0003800000 */
[----:B------:R-:W2:Y:S01]  /*0110*/  LDG.E R3, desc[UR6][R8.64] ;  /* 0x0000000608037981 */ /* 0x000ea2000c1e1900 */
[----:B------:R-:W-:Y:S02]  /*0120*/  HFMA2 R13, -RZ, RZ, 0, 5.9604644775390625e-08 ;  /* 0x00000001ff0d7431 */ /* 0x000fe400000001ff */
[----:B--2---:R-:W-:-:S05]  /*0130*/  IMAD.WIDE R2, R3, 0x4, R6 ;  /* 0x0000000403027825 */ /* 0x004fca00078e0206 */
[----:B------:R0:W-:Y:S02]  /*0140*/  REDG.E.ADD.STRONG.GPU desc[UR6][R2.64], R13 ;  /* 0x0000000d0200798e */ /* 0x0001e4000c12e106 */
.L_x_1:
[----:B------:R-:W-:Y:S05]  /*0150*/  BSYNC.RECONVERGENT B0 ;  /* 0x0000000000007941 */ /* 0x000fea0003800200 */
.L_x_0:
[----:B------:R-:W-:Y:S04]  /*0160*/  BSSY.RECONVERGENT B0, `(.L_x_2) ;  /* 0x0000006000007945 */ /* 0x000fe80003800200 */
[----:B------:R-:W-:Y:S05]  /*0170*/  @P1 BRA `(.L_x_3) ;  /* 0x0000000000101947 */ /* 0x000fea0003800000 */
[----:B0-----:R-:W2:Y:S01]  /*0180*/  LDG.E R3, desc[UR6][R8.64+0x4] ;  /* 0x0000040608037981 */ /* 0x001ea2000c1e1900 */
[----:B------:R-:W-:Y:S01]  /*0190*/  MOV R13, 0x1 ;  /* 0x00000001000d7802 */ /* 0x000fe20000000f00 */
[----:B--2---:R-:W-:-:S05]  /*01a0*/  IMAD.WIDE R2, R3, 0x4, R6 ;  /* 0x0000000403027825 */ /* 0x004fca00078e0206 */
[----:B------:R1:W-:Y:S02]  /*01b0*/  REDG.E.ADD.STRONG.GPU desc[UR6][R2.64], R13 ;  /* 0x0000000d0200798e */ /* 0x0003e4000c12e106 */
.L_x_3:
[----:B------:R-:W-:Y:S05]  /*01c0*/  BSYNC.RECONVERGENT B0 ;  /* 0x0000000000007941 */ /* 0x000fea0003800200 */
.L_x_2:
[----:B------:R-:W-:Y:S01]  /*01d0*/  IADD3 R11, PT, PT, R11, 0x2, RZ ;  /* 0x000000020b0b7810 */ /* 0x000fe20007ffe0ff */
[----:B------:R-:W-:Y:S06]  /*01e0*/  BRA.U UP0, `(.L_x_4) ;  /* 0xfffffffd00ac7547 */ /* 0x000fec000b83ffff */
[----:B------:R-:W-:Y:S05]  /*01f0*/  EXIT ;  /* 0x000000000000794d */ /* 0x000fea0003800000 */
.L_x_5:
[----:B------:R-:W-:-:S00]  /*0200*/  BRA `(.L_x_5) ;  /* 0xfffffffc00fc7947 */ /* 0x000fc0000383ffff */
[----:B------:R-:W-:-:S00]  /*0210*/  NOP ;  /* 0x0000000000007918 */ /* 0x000fc00000000000 */
        /* <DEDUP_REMOVED lines=14> */
.L_x_21:


//--------------------- .text._Z21kernel_init_histogramv --------------------------
	.section	.text._Z21kernel_init_histogramv,"ax",@progbits
	.align	128
        .global         _Z21kernel_init_histogramv
        .type           _Z21kernel_init_histogramv,@function
        .size           _Z21kernel_init_histogramv,(.L_x_22 - _Z21kernel_init_histogramv)
        .other          _Z21kernel_init_histogramv,@"STO_CUDA_ENTRY STV_DEFAULT"
_Z21kernel_init_histogramv:
.text._Z21kernel_init_histogramv:
[----:B------:R-:W-:Y:S01]  /*0000*/  LDC R1, c[0x0][0x37c] ;  /* 0x0000df00ff017b82 */ /* 0x000fe20000000800 */
[----:B------:R-:W0:Y:S07]  /*0010*/  S2R R0, SR_TID.X ;  /* 0x0000000000007919 */ /* 0x000e2e0000002100 */
[----:B------:R-:W0:Y:S08]  /*0020*/  S2UR UR4, SR_CTAID.X ;  /* 0x00000000000479c3 */ /* 0x000e300000002500 */
[----:B------:R-:W0:Y:S02]  /*0030*/  LDC R5, c[0x0][0x360] ;  /* 0x0000d800ff057b82 */ /* 0x000e240000000800 */
[----:B0-----:R-:W-:-:S05]  /*0040*/  IMAD R5, R5, UR4, R0 ;  /* 0x0000000405057c24 */ /* 0x001fca000f8e0200 */
[----:B------:R-:W-:-:S13]  /*0050*/  ISETP.GT.AND P0, PT, R5, 0x7, PT ;  /* 0x000000070500780c */ /* 0x000fda0003f04270 */
[----:B------:R-:W-:Y:S05]  /*0060*/  @P0 EXIT ;  /* 0x000000000000094d */ /* 0x000fea0003800000 */
[----:B------:R-:W0:Y:S01]  /*0070*/  LDC.64 R2, c[0x4][0x48] ;  /* 0x01001200ff027b82 */ /* 0x000e220000000a00 */
[----:B------:R-:W1:Y:S01]  /*0080*/  LDCU.64 UR4, c[0x0][0x358] ;  /* 0x00006b00ff0477ac */ /* 0x000e620008000a00 */
[----:B0-----:R-:W-:-:S05]  /*0090*/  IMAD.WIDE R2, R5, 0x4, R2 ;  /* 0x0000000405027825 */ /* 0x001fca00078e0202 */
[----:B-1----:R-:W-:Y:S01]  /*00a0*/  STG.E desc[UR4][R2.64], RZ ;  /* 0x000000ff02007986 */ /* 0x002fe2000c101904 */
[----:B------:R-:W-:Y:S05]  /*00b0*/  EXIT ;  /* 0x000000000000794d */ /* 0x000fea0003800000 */
.L_x_6:
        /* <DEDUP_REMOVED lines=12> */
.L_x_22:


//--------------------- .text._Z18kernel_init_vectoriP17curandStateXORWOWii --------------------------
	.section	.text._Z18kernel_init_vectoriP17curandStateXORWOWii,"ax",@progbits
	.align	128
        .global         _Z18kernel_init_vectoriP17curandStateXORWOWii
        .type           _Z18kernel_init_vectoriP17curandStateXORWOWii,@function
        .size           _Z18kernel_init_vectoriP17curandStateXORWOWii,(.L_x_23 - _Z18kernel_init_vectoriP17curandStateXORWOWii)
        .other          _Z18kernel_init_vectoriP17curandStateXORWOWii,@"STO_CUDA_ENTRY STV_DEFAULT"
_Z18kernel_init_vectoriP17curandStateXORWOWii:
.text._Z18kernel_init_vectoriP17curandStateXORWOWii:
[----:B------:R-:W-:Y:S01]  /*0000*/  LDC R1, c[0x0][0x37c] ;  /* 0x0000df00ff017b82 */ /* 0x000fe20000000800 */
[----:B------:R-:W0:Y:S07]  /*0010*/  S2R R5, SR_TID.X ;  /* 0x0000000000057919 */ /* 0x000e2e0000002100 */
[----:B------:R-:W1:Y:S01]  /*0020*/  LDC R6, c[0x0][0x380] ;  /* 0x0000e000ff067b82 */ /* 0x000e620000000800 */
[----:B------:R-:W2:Y:S01]  /*0030*/  LDCU.64 UR6, c[0x0][0x358] ;  /* 0x00006b00ff0677ac */ /* 0x000ea20008000a00 */
[----:B------:R-:W-:Y:S06]  /*0040*/  BSSY.RECONVERGENT B0, `(.L_x_7) ;  /* 0x00000e6000007945 */ /* 0x000fec0003800200 */
[----:B------:R-:W0:Y:S08]  /*0050*/  S2UR UR4, SR_CTAID.X ;  /* 0x00000000000479c3 */ /* 0x000e300000002500 */
[----:B------:R-:W0:Y:S08]  /*0060*/  LDC R0, c[0x0][0x360] ;  /* 0x0000d800ff007b82 */ /* 0x000e300000000800 */
[----:B------:R-:W3:Y:S01]  /*0070*/  LDC.64 R2, c[0x0][0x388] ;  /* 0x0000e200ff027b82 */ /* 0x000ee20000000a00 */
[----:B-1----:R-:W-:-:S02]  /*0080*/  LOP3.LUT R4, R6, 0xaad26b49, RZ, 0x3c, !PT ;  /* 0xaad26b4906047812 */ /* 0x002fc400078e3cff */
[----:B------:R-:W-:Y:S01]  /*0090*/  ISETP.GT.AND P0, PT, R6, -0x1, PT ;  /* 0xffffffff0600780c */ /* 0x000fe20003f04270 */
[----:B------:R-:W-:Y:S02]  /*00a0*/  IMAD.MOV.U32 R6, RZ, RZ, -0x266e14b1 ;  /* 0xd991eb4fff067424 */ /* 0x000fe400078e00ff */
[----:B------:R-:W-:-:S04]  /*00b0*/  IMAD R4, R4, 0x4182bed5, RZ ;  /* 0x4182bed504047824 */ /* 0x000fc800078e02ff */
[C---:B------:R-:W-:Y:S01]  /*00c0*/  VIADD R7, R4.reuse, 0x75bcd15 ;  /* 0x075bcd1504077836 */ /* 0x040fe20000000000 */
[C---:B------:R-:W-:Y:S01]  /*00d0*/  LOP3.LUT R8, R4.reuse, 0x159a55e5, RZ, 0x3c, !PT ;  /* 0x159a55e504087812 */ /* 0x040fe200078e3cff */
[----:B------:R-:W-:Y:S02]  /*00e0*/  VIADD R11, R4, 0x583f19 ;  /* 0x00583f19040b7836 */ /* 0x000fe40000000000 */
[----:B0-----:R-:W-:Y:S01]  /*00f0*/  IMAD R0, R0, UR4, R5 ;  /* 0x0000000400007c24 */ /* 0x001fe2000f8e0205 */
[----:B------:R-:W-:-:S04]  /*0100*/  SEL R5, R6, 0x8bf16996, P0 ;  /* 0x8bf1699606057807 */ /* 0x000fc80000000000 */
[C---:B------:R-:W-:Y:S01]  /*0110*/  IADD3 R6, PT, PT, R5.reuse, 0x64f0c9, R4 ;  /* 0x0064f0c905067810 */ /* 0x040fe20007ffe004 */
[C---:B------:R-:W-:Y:S01]  /*0120*/  VIADD R9, R5.reuse, 0x1f123bb5 ;  /* 0x1f123bb505097836 */ /* 0x040fe20000000000 */
[----:B------:R-:W-:Y:S01]  /*0130*/  LOP3.LUT R10, R5, 0x5491333, RZ, 0x3c, !PT ;  /* 0x05491333050a7812 */ /* 0x000fe200078e3cff */
[C---:B---3--:R-:W-:Y:S01]  /*0140*/  IMAD.WIDE.U32 R2, R0.reuse, 0x30, R2 ;  /* 0x0000003000027825 */ /* 0x048fe200078e0002 */
[----:B------:R-:W-:-:S04]  /*0150*/  ISETP.NE.AND P0, PT, R0, RZ, PT ;  /* 0x000000ff0000720c */ /* 0x000fc80003f05270 */
[----:B--2---:R0:W-:Y:S04]  /*0160*/  STG.E.64 desc[UR6][R2.64], R6 ;  /* 0x0000000602007986 */ /* 0x0041e8000c101b06 */
[----:B------:R0:W-:Y:S04]  /*0170*/  STG.E.64 desc[UR6][R2.64+0x8], R8 ;  /* 0x0000080802007986 */ /* 0x0001e8000c101b06 */
[----:B------:R0:W-:Y:S01]  /*0180*/  STG.E.64 desc[UR6][R2.64+0x10], R10 ;  /* 0x0000100a02007986 */ /* 0x0001e2000c101b06 */
[----:B------:R-:W-:Y:S05]  /*0190*/  @!P0 BRA `(.L_x_8) ;  /* 0x0000000c00408947 */ /* 0x000fea0003800000 */
[----:B------:R-:W-:Y:S02]  /*01a0*/  IMAD.MOV.U32 R12, RZ, RZ, RZ ;  /* 0x000000ffff0c7224 */ /* 0x000fe400078e00ff */
[----:B------:R-:W-:Y:S02]  /*01b0*/  IMAD.MOV.U32 R13, RZ, RZ, R0 ;  /* 0x000000ffff0d7224 */ /* 0x000fe400078e0000 */
[----:B------:R-:W-:-:S07]  /*01c0*/  IMAD.MOV.U32 R14, RZ, RZ, RZ ;  /* 0x000000ffff0e7224 */ /* 0x000fce00078e00ff */
.L_x_14:
[----:B------:R-:W-:Y:S01]  /*01d0*/  LOP3.LUT R15, R13, 0x3, RZ, 0xc0, !PT ;  /* 0x000000030d0f7812 */ /* 0x000fe200078ec0ff */
[----:B------:R-:W-:Y:S03]  /*01e0*/  BSSY.RECONVERGENT B1, `(.L_x_9) ;  /* 0x00000c5000017945 */ /* 0x000fe60003800200 */
[----:B------:R-:W-:-:S04]  /*01f0*/  ISETP.NE.U32.AND P0, PT, R15, RZ, PT ;  /* 0x000000ff0f00720c */ /* 0x000fc80003f05070 */
[----:B------:R-:W-:-:S13]  /*0200*/  ISETP.NE.AND.EX P0, PT, RZ, RZ, PT, P0 ;  /* 0x000000ffff00720c */ /* 0x000fda0003f05300 */
[----:B-1----:R-:W-:Y:S05]  /*0210*/  @!P0 BRA `(.L_x_10) ;  /* 0x0000000c00048947 */ /* 0x002fea0003800000 */
[----:B0-----:R-:W0:Y:S01]  /*0220*/  LDC.64 R8, c[0x4][RZ] ;  /* 0x01000000ff087b82 */ /* 0x001e220000000a00 */
[----:B------:R-:W-:Y:S02]  /*0230*/  IMAD.MOV.U32 R16, RZ, RZ, RZ ;  /* 0x000000ffff107224 */ /* 0x000fe400078e00ff */
[----:B0-----:R-:W-:-:S07]  /*0240*/  IMAD.WIDE.U32 R8, R12, 0xc80, R8 ;  /* 0x00000c800c087825 */ /* 0x001fce00078e0008 */
.L_x_13:
[----:B-1----:R-:W-:Y:S01]  /*0250*/  IMAD.MOV.U32 R17, RZ, RZ, RZ ;  /* 0x000000ffff117224 */ /* 0x002fe200078e00ff */
[----:B------:R-:W-:Y:S01]  /*0260*/  CS2R R6, SRZ ;  /* 0x0000000000067805 */ /* 0x000fe2000001ff00 */
[----:B------:R-:W-:Y:S01]  /*0270*/  IMAD.MOV.U32 R19, RZ, RZ, RZ ;  /* 0x000000ffff137224 */ /* 0x000fe200078e00ff */
[----:B------:R-:W-:-:S07]  /*0280*/  CS2R R4, SRZ ;  /* 0x0000000000047805 */ /* 0x000fce000001ff00 */
.L_x_12:
[----:B------:R-:W-:-:S05]  /*0290*/  IMAD.WIDE.U32 R10, R19, 0x4, R2 ;  /* 0x00000004130a7825 */ /* 0x000fca00078e0002 */
[----:B------:R0:W5:Y:S01]  /*02a0*/  LDG.E R18, desc[UR6][R10.64+0x4] ;  /* 0x000004060a127981 */ /* 0x000162000c1e1900 */
[----:B------:R-:W-:Y:S02]  /*02b0*/  IMAD.SHL.U32 R20, R19, 0x20, RZ ;  /* 0x0000002013147824 */ /* 0x000fe400078e00ff */
[----:B------:R-:W-:-:S07]  /*02c0*/  IMAD.MOV.U32 R21, RZ, RZ, RZ ;  /* 0x000000ffff157224 */ /* 0x000fce00078e00ff */
.L_x_11:
[----:B-----5:R-:W-:Y:S01]  /*02d0*/  SHF.R.U32.HI R24, RZ, R21, R18 ;  /* 0x00000015ff187219 */ /* 0x020fe20000011612 */
[----:B0-----:R-:W-:-:S03]  /*02e0*/  IMAD.IADD R10, R20, 0x1, R21 ;  /* 0x00000001140a7824 */ /* 0x001fc600078e0215 */
[----:B------:R-:W-:-:S04]  /*02f0*/  LOP3.LUT R11, R24, 0x1, RZ, 0xc0, !PT ;  /* 0x00000001180b7812 */ /* 0x000fc800078ec0ff */
[----:B------:R-:W-:Y:S01]  /*0300*/  ISETP.NE.U32.AND P0, PT, R11, 0x1, PT ;  /* 0x000000010b00780c */ /* 0x000fe20003f05070 */
[----:B------:R-:W-:-:S03]  /*0310*/  IMAD R11, R10, 0x5, RZ ;  /* 0x000000050a0b7824 */ /* 0x000fc600078e02ff */
[----:B------:R-:W-:Y:S01]  /*0320*/  R2P PR, R24, 0x7e ;  /* 0x0000007e18007804 */ /* 0x000fe20000000000 */
[----:B------:R-:W-:-:S08]  /*0330*/  IMAD.WIDE.U32 R10, R11, 0x4, R8 ;  /* 0x000000040b0a7825 */ /* 0x000fd000078e0008 */
[----:B------:R-:W2:Y:S04]  /*0340*/  @!P0 LDG.E R22, desc[UR6][R10.64+0x10] ;  /* 0x000010060a168981 */ /* 0x000ea8000c1e1900 */
[----:B------:R-:W3:Y:S04]  /*0350*/  @P1 LDG.E R26, desc[UR6][R10.64+0x24] ;  /* 0x000024060a1a1981 */ /* 0x000ee8000c1e1900 */
[----:B------:R-:W4:Y:S04]  /*0360*/  @P2 LDG.E R28, desc[UR6][R10.64+0x38] ;  /* 0x000038060a1c2981 */ /* 0x000f28000c1e1900 */
[----:B------:R-:W4:Y:S04]  /*0370*/  @P3 LDG.E R23, desc[UR6][R10.64+0x4c] ;  /* 0x00004c060a173981 */ /* 0x000f28000c1e1900 */
[----:B------:R-:W4:Y:S01]  /*0380*/  @P1 LDG.E R25, desc[UR6][R10.64+0x20] ;  /* 0x000020060a191981 */ /* 0x000f22000c1e1900 */
[----:B--2---:R-:W-:-:S03]  /*0390*/  @!P0 LOP3.LUT R7, R7, R22, RZ, 0x3c, !PT ;  /* 0x0000001607078212 */ /* 0x004fc600078e3cff */
[----:B------:R-:W2:Y:S01]  /*03a0*/  @!P0 LDG.E R22, desc[UR6][R10.64] ;  /* 0x000000060a168981 */ /* 0x000ea2000c1e1900 */
[----:B---3--:R-:W-:-:S03]  /*03b0*/  @P1 LOP3.LUT R7, R7, R26, RZ, 0x3c, !PT ;  /* 0x0000001a07071212 */ /* 0x008fc600078e3cff */
[----:B------:R-:W3:Y:S01]  /*03c0*/  @P4 LDG.E R26, desc[UR6][R10.64+0x60] ;  /* 0x000060060a1a4981 */ /* 0x000ee2000c1e1900 */
[----:B----4-:R-:W-:-:S03]  /*03d0*/  @P2 LOP3.LUT R7, R7, R28, RZ, 0x3c, !PT ;  /* 0x0000001c07072212 */ /* 0x010fc600078e3cff */
[----:B------:R-:W4:Y:S01]  /*03e0*/  @P5 LDG.E R28, desc[UR6][R10.64+0x74] ;  /* 0x000074060a1c5981 */ /* 0x000f22000c1e1900 */
[----:B------:R-:W-:-:S03]  /*03f0*/  @P3 LOP3.LUT R7, R7, R23, RZ, 0x3c, !PT ;  /* 0x0000001707073212 */ /* 0x000fc600078e3cff */
[----:B------:R-:W4:Y:S01]  /*0400*/  @!P0 LDG.E R23, desc[UR6][R10.64+0x4] ;  /* 0x000004060a178981 */ /* 0x000f22000c1e1900 */
[----:B--2---:R-:W-:-:S03]  /*0410*/  @!P0 LOP3.LUT R17, R17, R22, RZ, 0x3c, !PT ;  /* 0x0000001611118212 */ /* 0x004fc600078e3cff */
[----:B------:R-:W2:Y:S01]  /*0420*/  @!P0 LDG.E R22, desc[UR6][R10.64+0x8] ;  /* 0x000008060a168981 */ /* 0x000ea2000c1e1900 */
[----:B---3--:R-:W-:-:S03]  /*0430*/  @P4 LOP3.LUT R7, R7, R26, RZ, 0x3c, !PT ;  /* 0x0000001a07074212 */ /* 0x008fc600078e3cff */
[----:B------:R-:W3:Y:S01]  /*0440*/  @P1 LDG.E R26, desc[UR6][R10.64+0x14] ;  /* 0x000014060a1a1981 */ /* 0x000ee2000c1e1900 */
[----:B----4-:R-:W-:-:S03]  /*0450*/  @!P0 LOP3.LUT R4, R4, R23, RZ, 0x3c, !PT ;  /* 0x0000001704048212 */ /* 0x010fc600078e3cff */
[----:B------:R-:W4:Y:S01]  /*0460*/  @!P0 LDG.E R23, desc[UR6][R10.64+0xc] ;  /* 0x00000c060a178981 */ /* 0x000f22000c1e1900 */
[----:B--2---:R-:W-:-:S03]  /*0470*/  @!P0 LOP3.LUT R5, R5, R22, RZ, 0x3c, !PT ;  /* 0x0000001605058212 */ /* 0x004fc600078e3cff */
[----:B------:R-:W2:Y:S01]  /*0480*/  @P1 LDG.E R22, desc[UR6][R10.64+0x1c] ;  /* 0x00001c060a161981 */ /* 0x000ea2000c1e1900 */
[----:B---3--:R-:W-:-:S03]  /*0490*/  @P1 LOP3.LUT R17, R17, R26, RZ, 0x3c, !PT ;  /* 0x0000001a11111212 */ /* 0x008fc600078e3cff */
[----:B------:R-:W3:Y:S01]  /*04a0*/  @P2 LDG.E R26, desc[UR6][R10.64+0x28] ;  /* 0x000028060a1a2981 */ /* 0x000ee2000c1e1900 */
[----:B----4-:R-:W-:-:S03]  /*04b0*/  @!P0 LOP3.LUT R6, R6, R23, RZ, 0x3c, !PT ;  /* 0x0000001706068212 */ /* 0x010fc600078e3cff */
[----:B------:R-:W4:Y:S01]  /*04c0*/  @P1 LDG.E R23, desc[UR6][R10.64+0x18] ;  /* 0x000018060a171981 */ /* 0x000f22000c1e1900 */
[----:B------:R-:W-:-:S03]  /*04d0*/  @P1 LOP3.LUT R6, R6, R25, RZ, 0x3c, !PT ;  /* 0x0000001906061212 */ /* 0x000fc600078e3cff */
[----:B------:R-:W4:Y:S01]  /*04e0*/  @P2 LDG.E R25, desc[UR6][R10.64+0x34] ;  /* 0x000034060a192981 */ /* 0x000f22000c1e1900 */
[----:B--2---:R-:W-:-:S03]  /*04f0*/  @P1 LOP3.LUT R5, R5, R22, RZ, 0x3c, !PT ;  /* 0x0000001605051212 */ /* 0x004fc600078e3cff */
[----:B------:R-:W2:Y:S01]  /*0500*/  @P2 LDG.E R22, desc[UR6][R10.64+0x30] ;  /* 0x000030060a162981 */ /* 0x000ea2000c1e1900 */
[----:B---3--:R-:W-:-:S03]  /*0510*/  @P2 LOP3.LUT R17, R17, R26, RZ, 0x3c, !PT ;  /* 0x0000001a11112212 */ /* 0x008fc600078e3cff */
[----:B------:R-:W3:Y:S01]  /*0520*/  @P3 LDG.E R26, desc[UR6][R10.64+0x3c] ;  /* 0x00003c060a1a3981 */ /* 0x000ee2000c1e1900 */
[----:B----4-:R-:W-:-:S03]  /*0530*/  @P1 LOP3.LUT R4, R4, R23, RZ, 0x3c, !PT ;  /* 0x0000001704041212 */ /* 0x010fc600078e3cff */
        /* <DEDUP_REMOVED lines=25> */
[----:B------:R-:W-:Y:S02]  /*06d0*/  LOP3.LUT P0, RZ, R24, 0x80, RZ, 0xc0, !PT ;  /* 0x0000008018ff7812 */ /* 0x000fe4000780c0ff */
[----:B------:R-:W-:Y:S02]  /*06e0*/  @P5 LOP3.LUT R6, R6, R25, RZ, 0x3c, !PT ;  /* 0x0000001906065212 */ /* 0x000fe400078e3cff */
[----:B------:R-:W4:Y:S01]  /*06f0*/  @P6 LDG.E R25, desc[UR6][R10.64+0x84] ;  /* 0x000084060a196981 */ /* 0x000f22000c1e1900 */
[----:B--2---:R-:W-:-:S03]  /*0700*/  @P5 LOP3.LUT R5, R5, R22, RZ, 0x3c, !PT ;  /* 0x0000001605055212 */ /* 0x004fc600078e3cff */
[----:B------:R-:W2:Y:S01]  /*0710*/  @P6 LDG.E R22, desc[UR6][R10.64+0x80] ;  /* 0x000080060a166981 */ /* 0x000ea2000c1e1900 */
[----:B---3--:R-:W-:-:S04]  /*0720*/  @P6 LOP3.LUT R17, R17, R26, RZ, 0x3c, !PT ;  /* 0x0000001a11116212 */ /* 0x008fc800078e3cff */
[----:B------:R-:W3:Y:S01]  /*0730*/  @P0 LDG.E R26, desc[UR6][R10.64+0x8c] ;  /* 0x00008c060a1a0981 */ /* 0x000ee2000c1e1900 */
[----:B----4-:R-:W-:-:S03]  /*0740*/  @P5 LOP3.LUT R4, R4, R23, RZ, 0x3c, !PT ;  /* 0x0000001704045212 */ /* 0x010fc600078e3cff */
[----:B------:R-:W4:Y:S01]  /*0750*/  @P6 LDG.E R23, desc[UR6][R10.64+0x7c] ;  /* 0x00007c060a176981 */ /* 0x000f22000c1e1900 */
[----:B------:R-:W-:-:S03]  /*0760*/  @P5 LOP3.LUT R7, R7, R28, RZ, 0x3c, !PT ;  /* 0x0000001c07075212 */ /* 0x000fc600078e3cff */
        /* <DEDUP_REMOVED lines=9> */
[----:B------:R-:W-:Y:S02]  /*0800*/  @P6 LOP3.LUT R7, R7, R28, RZ, 0x3c, !PT ;  /* 0x0000001c07076212 */ /* 0x000fe400078e3cff */
[----:B------:R-:W-:Y:S02]  /*0810*/  @P0 LOP3.LUT R6, R6, R25, RZ, 0x3c, !PT ;  /* 0x0000001906060212 */ /* 0x000fe400078e3cff */
[----:B--2---:R-:W-:Y:S02]  /*0820*/  @P0 LOP3.LUT R5, R5, R22, RZ, 0x3c, !PT ;  /* 0x0000001605050212 */ /* 0x004fe400078e3cff */
[----:B---3--:R-:W-:Y:S02]  /*0830*/  @P0 LOP3.LUT R7, R7, R26, RZ, 0x3c, !PT ;  /* 0x0000001a07070212 */ /* 0x008fe400078e3cff */
[----:B----4-:R-:W-:Y:S02]  /*0840*/  @P0 LOP3.LUT R4, R4, R23, RZ, 0x3c, !PT ;  /* 0x0000001704040212 */ /* 0x010fe400078e3cff */
[----:B------:R-:W-:-:S13]  /*0850*/  R2P PR, R24.B1, 0x7f ;  /* 0x0000007f18007804 */ /* 0x000fda0000001000 */
[----:B------:R-:W2:Y:S04]  /*0860*/  @P0 LDG.E R22, desc[UR6][R10.64+0xa0] ;  /* 0x0000a0060a160981 */ /* 0x000ea8000c1e1900 */
[----:B------:R-:W3:Y:S04]  /*0870*/  @P1 LDG.E R28, desc[UR6][R10.64+0xb4] ;  /* 0x0000b4060a1c1981 */ /* 0x000ee8000c1e1900 */
[----:B------:R-:W4:Y:S04]  /*0880*/  @P0 LDG.E R23, desc[UR6][R10.64+0xa4] ;  /* 0x0000a4060a170981 */ /* 0x000f28000c1e1900 */
[----:B------:R-:W4:Y:S04]  /*0890*/  @P0 LDG.E R26, desc[UR6][R10.64+0xa8] ;  /* 0x0000a8060a1a0981 */ /* 0x000f28000c1e1900 */
        /* <DEDUP_REMOVED lines=8> */
[----:B------:R-:W2:Y:S01]  /*0920*/  @P2 LDG.E R26, desc[UR6][R10.64+0xc8] ;  /* 0x0000c8060a1a2981 */ /* 0x000ea2000c1e1900 */
[----:B------:R-:W-:-:S03]  /*0930*/  @P0 LOP3.LUT R6, R6, R25, RZ, 0x3c, !PT ;  /* 0x0000001906060212 */ /* 0x000fc600078e3cff */
[----:B------:R-:W2:Y:S01]  /*0940*/  @P2 LDG.E R25, desc[UR6][R10.64+0xcc] ;  /* 0x0000cc060a192981 */ /* 0x000ea2000c1e1900 */
[----:B---3--:R-:W-:Y:S02]  /*0950*/  @P0 LOP3.LUT R7, R7, R28, RZ, 0x3c, !PT ;  /* 0x0000001c07070212 */ /* 0x008fe400078e3cff */
[----:B------:R-:W-:Y:S02]  /*0960*/  LOP3.LUT P0, RZ, R24, 0x8000, RZ, 0xc0, !PT ;  /* 0x0000800018ff7812 */ /* 0x000fe4000780c0ff */
[----:B----4-:R-:W-:Y:S01]  /*0970*/  @P1 LOP3.LUT R4, R4, R23, RZ, 0x3c, !PT ;  /* 0x0000001704041212 */ /* 0x010fe200078e3cff */
[----:B------:R-:W3:Y:S01]  /*0980*/  @P1 LDG.E R24, desc[UR6][R10.64+0xc4] ;  /* 0x0000c4060a181981 */ /* 0x000ee2000c1e1900 */
[----:B--2---:R-:W-:-:S03]  /*0990*/  @P1 LOP3.LUT R5, R5, R22, RZ, 0x3c, !PT ;  /* 0x0000001605051212 */ /* 0x004fc600078e3cff */
[----:B------:R-:W2:Y:S01]  /*09a0*/  @P1 LDG.E R23, desc[UR6][R10.64+0xc0] ;  /* 0x0000c0060a171981 */ /* 0x000ea2000c1e1900 */
[----:B------:R-:W-:-:S03]  /*09b0*/  @P2 LOP3.LUT R17, R17, R26, RZ, 0x3c, !PT ;  /* 0x0000001a11112212 */ /* 0x000fc600078e3cff */
[----:B------:R-:W4:Y:S04]  /*09c0*/  @P3 LDG.E R26, desc[UR6][R10.64+0xdc] ;  /* 0x0000dc060a1a3981 */ /* 0x000f28000c1e1900 */
[----:B------:R-:W4:Y:S01]  /*09d0*/  @P2 LDG.E R22, desc[UR6][R10.64+0xd0] ;  /* 0x0000d0060a162981 */ /* 0x000f22000c1e1900 */
[----:B------:R-:W-:-:S03]  /*09e0*/  @P2 LOP3.LUT R4, R4, R25, RZ, 0x3c, !PT ;  /* 0x0000001904042212 */ /* 0x000fc600078e3cff */
[----:B------:R-:W4:Y:S04]  /*09f0*/  @P3 LDG.E R25, desc[UR6][R10.64+0xe0] ;  /* 0x0000e0060a193981 */ /* 0x000f28000c1e1900 */
[----:B------:R-:W4:Y:S01]  /*0a00*/  @P0 LDG.E R27, desc[UR6][R10.64+0x138] ;  /* 0x000138060a1b0981 */ /* 0x000f22000c1e1900 */
[----:B---3--:R-:W-:-:S03]  /*0a10*/  @P1 LOP3.LUT R7, R7, R24, RZ, 0x3c, !PT ;  /* 0x0000001807071212 */ /* 0x008fc600078e3cff */
[----:B------:R-:W3:Y:S01]  /*0a20*/  @P2 LDG.E R24, desc[UR6][R10.64+0xd8] ;  /* 0x0000d8060a182981 */ /* 0x000ee2000c1e1900 */
[----:B--2---:R-:W-:-:S03]  /*0a30*/  @P1 LOP3.LUT R6, R6, R23, RZ, 0x3c, !PT ;  /* 0x0000001706061212 */ /* 0x004fc600078e3cff */
[----:B------:R-:W2:Y:S01]  /*0a40*/  @P2 LDG.E R23, desc[UR6][R10.64+0xd4] ;  /* 0x0000d4060a172981 */ /* 0x000ea2000c1e1900 */
[----:B----4-:R-:W-:-:S03]  /*0a50*/  @P3 LOP3.LUT R17, R17, R26, RZ, 0x3c, !PT ;  /* 0x0000001a11113212 */ /* 0x010fc600078e3cff */
[----:B------:R-:W4:Y:S01]  /*0a60*/  @P4 LDG.E R26, desc[UR6][R10.64+0xf0] ;  /* 0x0000f0060a1a4981 */ /* 0x000f22000c1e1900 */
[----:B------:R-:W-:-:S03]  /*0a70*/  @P2 LOP3.LUT R5, R5, R22, RZ, 0x3c, !PT ;  /* 0x0000001605052212 */ /* 0x000fc600078e3cff */
[----:B------:R-:W4:Y:S01]  /*0a80*/  @P3 LDG.E R22, desc[UR6][R10.64+0xe4] ;  /* 0x0000e4060a163981 */ /* 0x000f22000c1e1900 */
[----:B------:R-:W-:-:S03]  /*0a90*/  @P3 LOP3.LUT R4, R4, R25, RZ, 0x3c, !PT ;  /* 0x0000001904043212 */ /* 0x000fc600078e3cff */
        /* <DEDUP_REMOVED lines=39> */
[----:B------:R-:W-:-:S05]  /*0d10*/  VIADD R21, R21, 0x10 ;  /* 0x0000001015157836 */ /* 0x000fca0000000000 */
[----:B------:R-:W-:Y:S02]  /*0d20*/  ISETP.NE.AND P1, PT, R21, 0x20, PT ;  /* 0x000000201500780c */ /* 0x000fe40003f25270 */
[----:B------:R-:W-:Y:S02]  /*0d30*/  @P0 LOP3.LUT R4, R4, R25, RZ, 0x3c, !PT ;  /* 0x0000001904040212 */ /* 0x000fe400078e3cff */
[----:B---3--:R-:W-:Y:S02]  /*0d40*/  @P6 LOP3.LUT R7, R7, R24, RZ, 0x3c, !PT ;  /* 0x0000001807076212 */ /* 0x008fe400078e3cff */
[----:B--2---:R-:W-:Y:S02]  /*0d50*/  @P6 LOP3.LUT R6, R6, R23, RZ, 0x3c, !PT ;  /* 0x0000001706066212 */ /* 0x004fe400078e3cff */
[----:B----4-:R-:W-:Y:S02]  /*0d60*/  @P0 LOP3.LUT R7, R7, R26, RZ, 0x3c, !PT ;  /* 0x0000001a07070212 */ /* 0x010fe400078e3cff */
[----:B------:R-:W-:-:S02]  /*0d70*/  @P0 LOP3.LUT R6, R6, R27, RZ, 0x3c, !PT ;  /* 0x0000001b06060212 */ /* 0x000fc400078e3cff */
[----:B------:R-:W-:Y:S01]  /*0d80*/  @P0 LOP3.LUT R5, R5, R22, RZ, 0x3c, !PT ;  /* 0x0000001605050212 */ /* 0x000fe200078e3cff */
[----:B------:R-:W-:Y:S06]  /*0d90*/  @P1 BRA `(.L_x_11) ;  /* 0xfffffff4004c1947 */ /* 0x000fec000383ffff */
[----:B------:R-:W-:-:S05]  /*0da0*/  VIADD R19, R19, 0x1 ;  /* 0x0000000113137836 */ /* 0x000fca0000000000 */
[----:B------:R-:W-:-:S13]  /*0db0*/  ISETP.NE.AND P0, PT, R19, 0x5, PT ;  /* 0x000000051300780c */ /* 0x000fda0003f05270 */
[----:B------:R-:W-:Y:S05]  /*0dc0*/  @P0 BRA `(.L_x_12) ;  /* 0xfffffff400300947 */ /* 0x000fea000383ffff */
[----:B------:R1:W-:Y:S01]  /*0dd0*/  STG.E.64 desc[UR6][R2.64+0x8], R4 ;  /* 0x0000080402007986 */ /* 0x0003e2000c101b06 */
[----:B------:R-:W-:-:S03]  /*0de0*/  VIADD R16, R16, 0x1 ;  /* 0x0000000110107836 */ /* 0x000fc60000000000 */
[----:B------:R1:W-:Y:S02]  /*0df0*/  STG.E.64 desc[UR6][R2.64+0x10], R6 ;  /* 0x0000100602007986 */ /* 0x0003e4000c101b06 */
[----:B------:R-:W-:Y:S02]  /*0e00*/  ISETP.GE.U32.AND P0, PT, R16, R15, PT ;  /* 0x0000000f1000720c */ /* 0x000fe40003f06070 */
[----:B------:R1:W-:Y:S11]  /*0e10*/  STG.E desc[UR6][R2.64+0x4], R17 ;  /* 0x0000041102007986 */ /* 0x0003f6000c101906 */
[----:B------:R-:W-:Y:S05]  /*0e20*/  @!P0 BRA `(.L_x_13) ;  /* 0xfffffff400088947 */ /* 0x000fea000383ffff */
.L_x_10:
[----:B------:R-:W-:Y:S05]  /*0e30*/  BSYNC.RECONVERGENT B1 ;  /* 0x0000000000017941 */ /* 0x000fea0003800200 */
.L_x_9:
[C---:B------:R-:W-:Y:S01]  /*0e40*/  ISETP.GT.U32.AND P0, PT, R13.reuse, 0x3, PT ;  /* 0x000000030d00780c */ /* 0x040fe20003f04070 */
[----:B------:R-:W-:Y:S01]  /*0e50*/  VIADD R12, R12, 0x1 ;  /* 0x000000010c0c7836 */ /* 0x000fe20000000000 */
[--C-:B------:R-:W-:Y:S02]  /*0e60*/  SHF.R.U64 R13, R13, 0x2, R14.reuse ;  /* 0x000000020d0d7819 */ /* 0x100fe4000000120e */
[----:B------:R-:W-:Y:S02]  /*0e70*/  ISETP.GT.U32.AND.EX P0, PT, R14, RZ, PT, P0 ;  /* 0x000000ff0e00720c */ /* 0x000fe40003f04100 */
[----:B------:R-:W-:-:S11]  /*0e80*/  SHF.R.U32.HI R14, RZ, 0x2, R14 ;  /* 0x00000002ff0e7819 */ /* 0x000fd6000001160e */
[----:B------:R-:W-:Y:S05]  /*0e90*/  @P0 BRA `(.L_x_14) ;  /* 0xfffffff000cc0947 */ /* 0x000fea000383ffff */
.L_x_8:
[----:B------:R-:W-:Y:S05]  /*0ea0*/  BSYNC.RECONVERGENT B0 ;  /* 0x0000000000007941 */ /* 0x000fea0003800200 */
.L_x_7:
[----:B------:R2:W-:Y:S01]  /*0eb0*/  STG.E.64 desc[UR6][R2.64+0x18], RZ ;  /* 0x000018ff02007986 */ /* 0x0005e2000c101b06 */
[----:B-1----:R-:W1:Y:S01]  /*0ec0*/  LDC.64 R4, c[0x4][0x40] ;  /* 0x01001000ff047b82 */ /* 0x002e620000000a00 */
[----:B0-----:R-:W-:Y:S01]  /*0ed0*/  IMAD.MOV.U32 R7, RZ, RZ, 0x32 ;  /* 0x00000032ff077424 */ /* 0x001fe200078e00ff */
[----:B------:R-:W-:Y:S01]  /*0ee0*/  UMOV UR4, 0x1 ;  /* 0x0000000100047882 */ /* 0x000fe20000000000 */
[----:B------:R2:W-:Y:S02]  /*0ef0*/  STG.E desc[UR6][R2.64+0x20], RZ ;  /* 0x000020ff02007986 */ /* 0x0005e4000c101906 */
[----:B------:R-:W-:Y:S02]  /*0f00*/  IMAD R7, R0, R7, 0x1 ;  /* 0x0000000100077424 */ /* 0x000fe400078e0207 */
[----:B------:R2:W-:Y:S05]  /*0f10*/  STG.E.64 desc[UR6][R2.64+0x28], RZ ;  /* 0x000028ff02007986 */ /* 0x0005ea000c101b06 */
.L_x_19:
[----:B---3--:R-:W-:Y:S01]  /*0f20*/  VIADD R17, R7, 0xffffffff ;  /* 0xffffffff07117836 */ /* 0x008fe20000000000 */
[----:B------:R-:W-:Y:S01]  /*0f30*/  UIADD3 UR4, UPT, UPT, UR4, 0x2, URZ ;  /* 0x0000000204047890 */ /* 0x000fe2000fffe0ff */
[----:B------:R-:W-:Y:S03]  /*0f40*/  BSSY.RECONVERGENT B0, `(.L_x_15) ;  /* 0x0000022000007945 */ /* 0x000fe60003800200 */
[C---:B------:R-:W-:Y:S01]  /*0f50*/  ISETP.GT.U32.AND P0, PT, R17.reuse, 0x1dcd64ff, PT ;  /* 0x1dcd64ff1100780c */ /* 0x040fe20003f04070 */
[----:B------:R-:W-:Y:S01]  /*0f60*/  UISETP.NE.AND UP0, UPT, UR4, 0x33, UPT ;  /* 0x000000330400788c */ /* 0x000fe2000bf05270 */
[----:B------:R-:W-:-:S11]  /*0f70*/  ISETP.GT.U32.AND P1, PT, R17, 0x1dcd64fe, PT ;  /* 0x1dcd64fe1100780c */ /* 0x000fd60003f24070 */
[----:B0-----:R-:W-:Y:S05]  /*0f80*/  @P0 BRA `(.L_x_16) ;  /* 0x0000000000740947 */ /* 0x001fea0003800000 */
[----:B------:R-:W3:Y:S04]  /*0f90*/  LDG.E.64 R12, desc[UR6][R2.64] ;  /* 0x00000006020c7981 */ /* 0x000ee8000c1e1b00 */
[----:B------:R-:W4:Y:S04]  /*0fa0*/  LDG.E.64 R8, desc[UR6][R2.64+0x10] ;  /* 0x0000100602087981 */ /* 0x000f28000c1e1b00 */
[----:B------:R-:W5:Y:S01]  /*0fb0*/  LDG.E.64 R10, desc[UR6][R2.64+0x8] ;  /* 0x00000806020a7981 */ /* 0x000f62000c1e1b00 */
[----:B---3--:R-:W-:Y:S01]  /*0fc0*/  SHF.R.U32.HI R0, RZ, 0x2, R13 ;  /* 0x00000002ff007819 */ /* 0x008fe2000001160d */
[----:B------:R-:W-:-:S03]  /*0fd0*/  VIADD R12, R12, 0x587c5 ;  /* 0x000587c50c0c7836 */ /* 0x000fc60000000000 */
[----:B------:R-:W-:Y:S01]  /*0fe0*/  LOP3.LUT R0, R0, R13, RZ, 0x3c, !PT ;  /* 0x0000000d00007212 */ /* 0x000fe200078e3cff */
[----:B----4-:R-:W-:Y:S02]  /*0ff0*/  IMAD.SHL.U32 R13, R9, 0x10, RZ ;  /* 0x00000010090d7824 */ /* 0x010fe400078e00ff */
[----:B------:R-:W-:Y:S02]  /*1000*/  IMAD.MOV.U32 R21, RZ, RZ, R8 ;  /* 0x000000ffff157224 */ /* 0x000fe400078e0008 */
[C---:B------:R-:W-:Y:S02]  /*1010*/  IMAD.SHL.U32 R6, R0.reuse, 0x2, RZ ;  /* 0x0000000200067824 */ /* 0x040fe400078e00ff */
[----:B------:R-:W-:Y:S02]  /*1020*/  IMAD.MOV.U32 R14, RZ, RZ, R9 ;  /* 0x000000ffff0e7224 */ /* 0x000fe400078e0009 */
[----:B-----5:R-:W-:Y:S01]  /*1030*/  IMAD.MOV.U32 R20, RZ, RZ, R11 ;  /* 0x000000ffff147224 */ /* 0x020fe200078e000b */
[----:B------:R-:W-:Y:S01]  /*1040*/  LOP3.LUT R6, R0, R6, R13, 0x96, !PT ;  /* 0x0000000600067212 */ /* 0x000fe200078e960d */
[----:B------:R-:W-:-:S03]  /*1050*/  IMAD.MOV.U32 R13, RZ, RZ, 0x2f800000 ;  /* 0x2f800000ff0d7424 */ /* 0x000fc600078e00ff */
[----:B------:R-:W-:Y:S01]  /*1060*/  LOP3.LUT R15, R6, R9, RZ, 0x3c, !PT ;  /* 0x00000009060f7212 */ /* 0x000fe200078e3cff */
[----:B-1----:R-:W-:Y:S01]  /*1070*/  IMAD.WIDE.U32 R8, R17, 0x4, R4 ;  /* 0x0000000411087825 */ /* 0x002fe200078e0004 */
[----:B------:R0:W-:Y:S03]  /*1080*/  STG.E.64 desc[UR6][R2.64+0x8], R20 ;  /* 0x0000081402007986 */ /* 0x0001e6000c101b06 */
[----:B------:R-:W-:Y:S01]  /*1090*/  IMAD.IADD R0, R15, 0x1, R12 ;  /* 0x000000010f007824 */ /* 0x000fe200078e020c */
[----:B------:R0:W-:Y:S04]  /*10a0*/  STG.E.64 desc[UR6][R2.64+0x10], R14 ;  /* 0x0000100e02007986 */ /* 0x0001e8000c101b06 */
[----:B------:R-:W-:-:S05]  /*10b0*/  I2FP.F32.U32 R0, R0 ;  /* 0x0000000000007245 */ /* 0x000fca0000201000 */
[----:B------:R-:W-:-:S04]  /*10c0*/  FFMA R0, R0, R13, 1.1641532182693481445e-10 ;  /* 0x2f00000000007423 */ /* 0x000fc8000000000d */
[----:B------:R-:W-:-:S06]  /*10d0*/  FMUL R0, R0, 1000 ;  /* 0x447a000000007820 */ /* 0x000fcc0000400000 */
[----:B------:R-:W1:Y:S02]  /*10e0*/  F2I.TRUNC.NTZ R0, R0 ;  /* 0x0000000000007305 */ /* 0x000e64000020f100 */
[----:B-1----:R-:W-:-:S04]  /*10f0*/  SHF.R.S32.HI R13, RZ, 0x1f, R0 ;  /* 0x0000001fff0d7819 */ /* 0x002fc80000011400 */
[----:B------:R-:W-:-:S04]  /*1100*/  LEA.HI R13, R13, R0, RZ, 0x3 ;  /* 0x000000000d0d7211 */ /* 0x000fc800078f18ff */
[----:B------:R-:W-:-:S05]  /*1110*/  LOP3.LUT R13, R13, 0xfffffff8, RZ, 0xc0, !PT ;  /* 0xfffffff80d0d7812 */ /* 0x000fca00078ec0ff */
[----:B------:R-:W-:Y:S02]  /*1120*/  IMAD.IADD R19, R0, 0x1, -R13 ;  /* 0x0000000100137824 */ /* 0x000fe400078e0a0d */
[----:B------:R-:W-:-:S05]  /*1130*/  IMAD.MOV.U32 R13, RZ, RZ, R10 ;  /* 0x000000ffff0d7224 */ /* 0x000fca00078e000a */
[----:B------:R0:W-:Y:S04]  /*1140*/  STG.E.64 desc[UR6][R2.64], R12 ;  /* 0x0000000c02007986 */ /* 0x0001e8000c101b06 */
[----:B------:R0:W-:Y:S02]  /*1150*/  STG.E desc[UR6][R8.64], R19 ;  /* 0x0000001308007986 */ /* 0x0001e4000c101906 */
.L_x_16:
[----:B------:R-:W-:Y:S05]  /*1160*/  BSYNC.RECONVERGENT B0 ;  /* 0x0000000000007941 */ /* 0x000fea0003800200 */
.L_x_15:
[----:B------:R-:W-:Y:S04]  /*1170*/  BSSY.RECONVERGENT B0, `(.L_x_17) ;  /* 0x000001f000007945 */ /* 0x000fe80003800200 */
[----:B------:R-:W-:Y:S05]  /*1180*/  @P1 BRA `(.L_x_18) ;  /* 0x0000000000741947 */ /* 0x000fea0003800000 */
[----:B0-----:R-:W3:Y:S04]  /*1190*/  LDG.E.64 R12, desc[UR6][R2.64] ;  /* 0x00000006020c7981 */ /* 0x001ee8000c1e1b00 */
        /* <DEDUP_REMOVED lines=13> */
[----:B------:R3:W-:Y:S04]  /*1270*/  STG.E.64 desc[UR6][R2.64+0x8], R18 ;  /* 0x0000081202007986 */ /* 0x0007e8000c101b06 */
[----:B------:R-:W-:Y:S01]  /*1280*/  IMAD.IADD R0, R15, 0x1, R12 ;  /* 0x000000010f007824 */ /* 0x000fe200078e020c */
[----:B------:R3:W-:Y:S04]  /*1290*/  STG.E.64 desc[UR6][R2.64+0x10], R14 ;  /* 0x0000100e02007986 */ /* 0x0007e8000c101b06 */
[----:B------:R-:W-:-:S05]  /*12a0*/  I2FP.F32.U32 R0, R0 ;  /* 0x0000000000007245 */ /* 0x000fca0000201000 */
[----:B------:R-:W-:-:S04]  /*12b0*/  FFMA R0, R0, R13, 1.1641532182693481445e-10 ;  /* 0x2f00000000007423 */ /* 0x000fc8000000000d */
[----:B------:R-:W-:-:S06]  /*12c0*/  FMUL R0, R0, 1000 ;  /* 0x447a000000007820 */ /* 0x000fcc0000400000 */
[----:B------:R-:W0:Y:S02]  /*12d0*/  F2I.TRUNC.NTZ R0, R0 ;  /* 0x0000000000007305 */ /* 0x000e24000020f100 */
[----:B0-----:R-:W-:-:S04]  /*12e0*/  SHF.R.S32.HI R13, RZ, 0x1f, R0 ;  /* 0x0000001fff0d7819 */ /* 0x001fc80000011400 */
[----:B------:R-:W-:-:S04]  /*12f0*/  LEA.HI R13, R13, R0, RZ, 0x3 ;  /* 0x000000000d0d7211 */ /* 0x000fc800078f18ff */
[----:B------:R-:W-:-:S05]  /*1300*/  LOP3.LUT R13, R13, 0xfffffff8, RZ, 0xc0, !PT ;  /* 0xfffffff80d0d7812 */ /* 0x000fca00078ec0ff */
[----:B------:R-:W-:Y:S02]  /*1310*/  IMAD.IADD R17, R0, 0x1, -R13 ;  /* 0x0000000100117824 */ /* 0x000fe400078e0a0d */
[----:B------:R-:W-:Y:S02]  /*1320*/  IMAD.MOV.U32 R13, RZ, RZ, R8 ;  /* 0x000000ffff0d7224 */ /* 0x000fe400078e0008 */
[----:B-1----:R-:W-:-:S03]  /*1330*/  IMAD.WIDE.U32 R8, R7, 0x4, R4 ;  /* 0x0000000407087825 */ /* 0x002fc600078e0004 */
[----:B------:R3:W-:Y:S04]  /*1340*/  STG.E.64 desc[UR6][R2.64], R12 ;  /* 0x0000000c02007986 */ /* 0x0007e8000c101b06 */
[----:B------:R3:W-:Y:S02]  /*1350*/  STG.E desc[UR6][R8.64], R17 ;  /* 0x0000001108007986 */ /* 0x0007e4000c101906 */
.L_x_18:
[----:B------:R-:W-:Y:S05]  /*1360*/  BSYNC.RECONVERGENT B0 ;  /* 0x0000000000007941 */ /* 0x000fea0003800200 */
.L_x_17:
[----:B------:R-:W-:Y:S01]  /*1370*/  VIADD R7, R7, 0x2 ;  /* 0x0000000207077836 */ /* 0x000fe20000000000 */
[----:B------:R-:W-:Y:S06]  /*1380*/  BRA.U UP0, `(.L_x_19) ;  /* 0xfffffff900e47547 */ /* 0x000fec000b83ffff */
[----:B------:R-:W-:Y:S05]  /*1390*/  EXIT ;  /* 0x000000000000794d */ /* 0x000fea0003800000 */
.L_x_20:
        /* <DEDUP_REMOVED lines=14> */
.L_x_23:


//--------------------- .nv.global.init           --------------------------
	.section	.nv.global.init,"aw",@progbits
	.align	4
.nv.global.init:
	.type		mrg32k3aM1SubSeq,@object
	.size		mrg32k3aM1SubSeq,(mrg32k3aM2SubSeq - mrg32k3aM1SubSeq)
mrg32k3aM1SubSeq:
        /*0000*/ 	.byte	0x0b, 0xcc, 0xee, 0x04, 0x73, 0x29, 0x8b, 0x6f, 0xf6, 0x53, 0x03, 0xf6, 0x23, 0xf6, 0xea, 0xda
        /* <DEDUP_REMOVED lines=125> */
	.type		mrg32k3aM2SubSeq,@object
	.size		mrg32k3aM2SubSeq,(mrg32k3aM1 - mrg32k3aM2SubSeq)
mrg32k3aM2SubSeq:
        /* <DEDUP_REMOVED lines=126> */
	.type		mrg32k3aM1,@object
	.size		mrg32k3aM1,(mrg32k3aM1Seq - mrg32k3aM1)
mrg32k3aM1:
        /* <DEDUP_REMOVED lines=144> */
	.type		mrg32k3aM1Seq,@object
	.size		mrg32k3aM1Seq,(mrg32k3aM2 - mrg32k3aM1Seq)
mrg32k3aM1Seq:
        /* <DEDUP_REMOVED lines=144> */
	.type		mrg32k3aM2,@object
	.size		mrg32k3aM2,(mrg32k3aM2Seq - mrg32k3aM2)
mrg32k3aM2:
        /* <DEDUP_REMOVED lines=144> */
	.type		mrg32k3aM2Seq,@object
	.size		mrg32k3aM2Seq,(precalc_xorwow_matrix - mrg32k3aM2Seq)
mrg32k3aM2Seq:
        /* <DEDUP_REMOVED lines=144> */
	.type		precalc_xorwow_matrix,@object
	.size		precalc_xorwow_matrix,(precalc_xorwow_offset_matrix - precalc_xorwow_matrix)
precalc_xorwow_matrix:
        /* <DEDUP_REMOVED lines=6400> */
	.type		precalc_xorwow_offset_matrix,@object
	.size		precalc_xorwow_offset_matrix,(.L_1 - precalc_xorwow_offset_matrix)
precalc_xorwow_offset_matrix:
        /* <DEDUP_REMOVED lines=6400> */
.L_1:


//--------------------- .nv.shared.reserved.0     --------------------------
	.section	.nv.shared.reserved.0,"aw",@nobits
	.weak		__nv_reservedSMEM_offset_0_alias
	.size		__nv_reservedSMEM_offset_0_alias, 0, 64
	.other		__nv_reservedSMEM_offset_0_alias,@"STO_CUDA_RESERVED_SHARED STV_DEFAULT"
__nv_reservedSMEM_offset_0_alias:
	.zero		0
	.zero		64


//--------------------- .nv.global                --------------------------
	.section	.nv.global,"aw",@nobits
	.align	4
.nv.global:
	.type		vector_H,@object
	.size		vector_H,(vector_V - vector_H)
vector_H:
	.zero		32
	.type		vector_V,@object
	.size		vector_V,(.L_9 - vector_V)
vector_V:
	.zero		2000000000
.L_9:


//--------------------- .nv.constant0._Z9histogramii --------------------------
	.section	.nv.constant0._Z9histogramii,"a",@progbits
	.sectionflags	@""
	.align	4
.nv.constant0._Z9histogramii:
	.zero		904


//--------------------- .nv.constant0._Z21kernel_init_histogramv --------------------------
	.section	.nv.constant0._Z21kernel_init_histogramv,"a",@progbits
	.sectionflags	@""
	.align	4
.nv.constant0._Z21kernel_init_histogramv:
	.zero		896


//--------------------- .nv.constant0._Z18kernel_init_vectoriP17curandStateXORWOWii --------------------------
	.section	.nv.constant0._Z18kernel_init_vectoriP17curandStateXORWOWii,"a",@progbits
	.sectionflags	@""
	.align	4
.nv.constant0._Z18kernel_init_vectoriP17curandStateXORWOWii:
	.zero		920


//--------------------- SYMBOLS --------------------------

	.type		.nv.reservedSmem.offset0,@object
	.size		.nv.reservedSmem.offset0,0x4
